//
// Generated by NVIDIA NVVM Compiler
//
// Compiler Build ID: CL-36424714
// Cuda compilation tools, release 13.0, V13.0.88
// Based on NVVM 20.0.0
//

.version 9.0
.target sm_100
.address_size 64

	// .globl	_Z16micro_ldg_kernelILi4EEvPmPfPKfiii
.extern .shared .align 16 .b8 smem[];

.visible .entry _Z16micro_ldg_kernelILi4EEvPmPfPKfiii(
	.param .u64 .ptr .align 1 _Z16micro_ldg_kernelILi4EEvPmPfPKfiii_param_0,
	.param .u64 .ptr .align 1 _Z16micro_ldg_kernelILi4EEvPmPfPKfiii_param_1,
	.param .u64 .ptr .align 1 _Z16micro_ldg_kernelILi4EEvPmPfPKfiii_param_2,
	.param .u32 _Z16micro_ldg_kernelILi4EEvPmPfPKfiii_param_3,
	.param .u32 _Z16micro_ldg_kernelILi4EEvPmPfPKfiii_param_4,
	.param .u32 _Z16micro_ldg_kernelILi4EEvPmPfPKfiii_param_5
)
{
	.reg .pred 	%p<12>;
	.reg .b32 	%r<23>;
	.reg .b32 	%f<134>;
	.reg .b64 	%rd<28>;

	ld.param.u64 	%rd8, [_Z16micro_ldg_kernelILi4EEvPmPfPKfiii_param_0];
	ld.param.u64 	%rd9, [_Z16micro_ldg_kernelILi4EEvPmPfPKfiii_param_1];
	ld.param.u64 	%rd10, [_Z16micro_ldg_kernelILi4EEvPmPfPKfiii_param_2];
	ld.param.u32 	%r12, [_Z16micro_ldg_kernelILi4EEvPmPfPKfiii_param_3];
	ld.param.u32 	%r14, [_Z16micro_ldg_kernelILi4EEvPmPfPKfiii_param_4];
	ld.param.u32 	%r13, [_Z16micro_ldg_kernelILi4EEvPmPfPKfiii_param_5];
	mov.u32 	%r1, %tid.x;
	add.s32 	%r2, %r14, -4;
	bar.sync 	0;
	// begin inline asm
	mov.u64 %rd11, %clock64;
	// end inline asm
	setp.lt.s32 	%p1, %r12, 1;
	mov.f32 	%f130, 0f00000000;
	mov.f32 	%f131, %f130;
	mov.f32 	%f132, %f130;
	mov.f32 	%f133, %f130;
	@%p1 bra 	$L__BB0_15;
	cvta.to.global.u64 	%rd2, %rd10;
	neg.s32 	%r21, %r12;
	shl.b32 	%r15, %r1, 2;
	and.b32  	%r16, %r15, 124;
	rem.s32 	%r22, %r16, %r2;
	mov.f32 	%f133, 0f00000000;
	mov.f32 	%f132, %f133;
	mov.f32 	%f131, %f133;
	mov.f32 	%f130, %f133;
$L__BB0_2:
	.pragma "nounroll";
	setp.eq.s32 	%p2, %r13, 0;
	mul.wide.s32 	%rd12, %r22, 4;
	add.s64 	%rd3, %rd2, %rd12;
	@%p2 bra 	$L__BB0_4;
	// begin inline asm
	ld.global.cg.v4.f32 {%f114,%f115,%f116,%f117}, [%rd3];
	// end inline asm
	bra.uni 	$L__BB0_5;
$L__BB0_4:
	// begin inline asm
	ld.global.ca.v4.f32 {%f114,%f115,%f116,%f117}, [%rd3];
	// end inline asm
$L__BB0_5:
	setp.eq.s32 	%p3, %r13, 0;
	add.f32 	%f17, %f130, %f114;
	add.f32 	%f18, %f131, %f115;
	add.f32 	%f19, %f132, %f116;
	add.f32 	%f20, %f133, %f117;
	add.s32 	%r17, %r22, 4;
	setp.lt.s32 	%p4, %r17, %r2;
	selp.b32 	%r7, %r17, 0, %p4;
	mul.wide.s32 	%rd15, %r7, 4;
	add.s64 	%rd4, %rd2, %rd15;
	@%p3 bra 	$L__BB0_7;
	// begin inline asm
	ld.global.cg.v4.f32 {%f118,%f119,%f120,%f121}, [%rd4];
	// end inline asm
	bra.uni 	$L__BB0_8;
$L__BB0_7:
	// begin inline asm
	ld.global.ca.v4.f32 {%f118,%f119,%f120,%f121}, [%rd4];
	// end inline asm
$L__BB0_8:
	setp.eq.s32 	%p5, %r13, 0;
	add.f32 	%f33, %f17, %f118;
	add.f32 	%f34, %f18, %f119;
	add.f32 	%f35, %f19, %f120;
	add.f32 	%f36, %f20, %f121;
	add.s32 	%r18, %r7, 4;
	setp.lt.s32 	%p6, %r18, %r2;
	selp.b32 	%r8, %r18, 0, %p6;
	mul.wide.s32 	%rd18, %r8, 4;
	add.s64 	%rd5, %rd2, %rd18;
	@%p5 bra 	$L__BB0_10;
	// begin inline asm
	ld.global.cg.v4.f32 {%f122,%f123,%f124,%f125}, [%rd5];
	// end inline asm
	bra.uni 	$L__BB0_11;
$L__BB0_10:
	// begin inline asm
	ld.global.ca.v4.f32 {%f122,%f123,%f124,%f125}, [%rd5];
	// end inline asm
$L__BB0_11:
	setp.eq.s32 	%p7, %r13, 0;
	add.f32 	%f49, %f33, %f122;
	add.f32 	%f50, %f34, %f123;
	add.f32 	%f51, %f35, %f124;
	add.f32 	%f52, %f36, %f125;
	add.s32 	%r19, %r8, 4;
	setp.lt.s32 	%p8, %r19, %r2;
	selp.b32 	%r9, %r19, 0, %p8;
	mul.wide.s32 	%rd21, %r9, 4;
	add.s64 	%rd6, %rd2, %rd21;
	@%p7 bra 	$L__BB0_13;
	// begin inline asm
	ld.global.cg.v4.f32 {%f126,%f127,%f128,%f129}, [%rd6];
	// end inline asm
	bra.uni 	$L__BB0_14;
$L__BB0_13:
	// begin inline asm
	ld.global.ca.v4.f32 {%f126,%f127,%f128,%f129}, [%rd6];
	// end inline asm
$L__BB0_14:
	add.f32 	%f130, %f49, %f126;
	add.f32 	%f131, %f50, %f127;
	add.f32 	%f132, %f51, %f128;
	add.f32 	%f133, %f52, %f129;
	add.s32 	%r20, %r9, 4;
	setp.lt.s32 	%p9, %r20, %r2;
	selp.b32 	%r22, %r20, 0, %p9;
	add.s32 	%r21, %r21, 1;
	setp.ne.s32 	%p10, %r21, 0;
	@%p10 bra 	$L__BB0_2;
$L__BB0_15:
	bar.sync 	0;
	// begin inline asm
	mov.u64 %rd24, %clock64;
	// end inline asm
	setp.ne.s32 	%p11, %r1, 0;
	@%p11 bra 	$L__BB0_17;
	sub.s64 	%rd25, %rd24, %rd11;
	cvta.to.global.u64 	%rd26, %rd8;
	st.global.u64 	[%rd26], %rd25;
	add.f32 	%f107, %f130, %f131;
	add.f32 	%f108, %f107, %f132;
	add.f32 	%f109, %f108, %f133;
	cvta.to.global.u64 	%rd27, %rd9;
	st.global.f32 	[%rd27], %f109;
$L__BB0_17:
	ret;

}
	// .globl	_Z16micro_ldg_kernelILi1EEvPmPfPKfiii
.visible .entry _Z16micro_ldg_kernelILi1EEvPmPfPKfiii(
	.param .u64 .ptr .align 1 _Z16micro_ldg_kernelILi1EEvPmPfPKfiii_param_0,
	.param .u64 .ptr .align 1 _Z16micro_ldg_kernelILi1EEvPmPfPKfiii_param_1,
	.param .u64 .ptr .align 1 _Z16micro_ldg_kernelILi1EEvPmPfPKfiii_param_2,
	.param .u32 _Z16micro_ldg_kernelILi1EEvPmPfPKfiii_param_3,
	.param .u32 _Z16micro_ldg_kernelILi1EEvPmPfPKfiii_param_4,
	.param .u32 _Z16micro_ldg_kernelILi1EEvPmPfPKfiii_param_5
)
{
	.reg .pred 	%p<6>;
	.reg .b32 	%r<17>;
	.reg .b32 	%f<50>;
	.reg .b64 	%rd<16>;

	ld.param.u64 	%rd5, [_Z16micro_ldg_kernelILi1EEvPmPfPKfiii_param_0];
	ld.param.u64 	%rd6, [_Z16micro_ldg_kernelILi1EEvPmPfPKfiii_param_1];
	ld.param.u64 	%rd7, [_Z16micro_ldg_kernelILi1EEvPmPfPKfiii_param_2];
	ld.param.u32 	%r9, [_Z16micro_ldg_kernelILi1EEvPmPfPKfiii_param_3];
	ld.param.u32 	%r11, [_Z16micro_ldg_kernelILi1EEvPmPfPKfiii_param_4];
	ld.param.u32 	%r10, [_Z16micro_ldg_kernelILi1EEvPmPfPKfiii_param_5];
	mov.u32 	%r1, %tid.x;
	add.s32 	%r2, %r11, -4;
	bar.sync 	0;
	// begin inline asm
	mov.u64 %rd8, %clock64;
	// end inline asm
	setp.lt.s32 	%p1, %r9, 1;
	mov.f32 	%f46, 0f00000000;
	mov.f32 	%f47, %f46;
	mov.f32 	%f48, %f46;
	mov.f32 	%f49, %f46;
	@%p1 bra 	$L__BB1_6;
	cvta.to.global.u64 	%rd2, %rd7;
	neg.s32 	%r15, %r9;
	shl.b32 	%r12, %r1, 2;
	and.b32  	%r13, %r12, 124;
	rem.s32 	%r16, %r13, %r2;
	mov.f32 	%f49, 0f00000000;
	mov.f32 	%f48, %f49;
	mov.f32 	%f47, %f49;
	mov.f32 	%f46, %f49;
$L__BB1_2:
	.pragma "nounroll";
	setp.eq.s32 	%p2, %r10, 0;
	mul.wide.s32 	%rd9, %r16, 4;
	add.s64 	%rd3, %rd2, %rd9;
	@%p2 bra 	$L__BB1_4;
	// begin inline asm
	ld.global.cg.v4.f32 {%f42,%f43,%f44,%f45}, [%rd3];
	// end inline asm
	bra.uni 	$L__BB1_5;
$L__BB1_4:
	// begin inline asm
	ld.global.ca.v4.f32 {%f42,%f43,%f44,%f45}, [%rd3];
	// end inline asm
$L__BB1_5:
	add.f32 	%f46, %f46, %f42;
	add.f32 	%f47, %f47, %f43;
	add.f32 	%f48, %f48, %f44;
	add.f32 	%f49, %f49, %f45;
	add.s32 	%r14, %r16, 4;
	setp.lt.s32 	%p3, %r14, %r2;
	selp.b32 	%r16, %r14, 0, %p3;
	add.s32 	%r15, %r15, 1;
	setp.ne.s32 	%p4, %r15, 0;
	@%p4 bra 	$L__BB1_2;
$L__BB1_6:
	bar.sync 	0;
	// begin inline asm
	mov.u64 %rd12, %clock64;
	// end inline asm
	setp.ne.s32 	%p5, %r1, 0;
	@%p5 bra 	$L__BB1_8;
	sub.s64 	%rd13, %rd12, %rd8;
	cvta.to.global.u64 	%rd14, %rd5;
	st.global.u64 	[%rd14], %rd13;
	add.f32 	%f35, %f46, %f47;
	add.f32 	%f36, %f35, %f48;
	add.f32 	%f37, %f36, %f49;
	cvta.to.global.u64 	%rd15, %rd6;
	st.global.f32 	[%rd15], %f37;
$L__BB1_8:
	ret;

}
	// .globl	_Z16micro_ldg_kernelILi2EEvPmPfPKfiii
.visible .entry _Z16micro_ldg_kernelILi2EEvPmPfPKfiii(
	.param .u64 .ptr .align 1 _Z16micro_ldg_kernelILi2EEvPmPfPKfiii_param_0,
	.param .u64 .ptr .align 1 _Z16micro_ldg_kernelILi2EEvPmPfPKfiii_param_1,
	.param .u64 .ptr .align 1 _Z16micro_ldg_kernelILi2EEvPmPfPKfiii_param_2,
	.param .u32 _Z16micro_ldg_kernelILi2EEvPmPfPKfiii_param_3,
	.param .u32 _Z16micro_ldg_kernelILi2EEvPmPfPKfiii_param_4,
	.param .u32 _Z16micro_ldg_kernelILi2EEvPmPfPKfiii_param_5
)
{
	.reg .pred 	%p<8>;
	.reg .b32 	%r<19>;
	.reg .b32 	%f<78>;
	.reg .b64 	%rd<20>;

	ld.param.u64 	%rd6, [_Z16micro_ldg_kernelILi2EEvPmPfPKfiii_param_0];
	ld.param.u64 	%rd7, [_Z16micro_ldg_kernelILi2EEvPmPfPKfiii_param_1];
	ld.param.u64 	%rd8, [_Z16micro_ldg_kernelILi2EEvPmPfPKfiii_param_2];
	ld.param.u32 	%r10, [_Z16micro_ldg_kernelILi2EEvPmPfPKfiii_param_3];
	ld.param.u32 	%r12, [_Z16micro_ldg_kernelILi2EEvPmPfPKfiii_param_4];
	ld.param.u32 	%r11, [_Z16micro_ldg_kernelILi2EEvPmPfPKfiii_param_5];
	mov.u32 	%r1, %tid.x;
	add.s32 	%r2, %r12, -4;
	bar.sync 	0;
	// begin inline asm
	mov.u64 %rd9, %clock64;
	// end inline asm
	setp.lt.s32 	%p1, %r10, 1;
	mov.f32 	%f74, 0f00000000;
	mov.f32 	%f75, %f74;
	mov.f32 	%f76, %f74;
	mov.f32 	%f77, %f74;
	@%p1 bra 	$L__BB2_9;
	cvta.to.global.u64 	%rd2, %rd8;
	neg.s32 	%r17, %r10;
	shl.b32 	%r13, %r1, 2;
	and.b32  	%r14, %r13, 124;
	rem.s32 	%r18, %r14, %r2;
	mov.f32 	%f77, 0f00000000;
	mov.f32 	%f76, %f77;
	mov.f32 	%f75, %f77;
	mov.f32 	%f74, %f77;
$L__BB2_2:
	.pragma "nounroll";
	setp.eq.s32 	%p2, %r11, 0;
	mul.wide.s32 	%rd10, %r18, 4;
	add.s64 	%rd3, %rd2, %rd10;
	@%p2 bra 	$L__BB2_4;
	// begin inline asm
	ld.global.cg.v4.f32 {%f66,%f67,%f68,%f69}, [%rd3];
	// end inline asm
	bra.uni 	$L__BB2_5;
$L__BB2_4:
	// begin inline asm
	ld.global.ca.v4.f32 {%f66,%f67,%f68,%f69}, [%rd3];
	// end inline asm
$L__BB2_5:
	setp.eq.s32 	%p3, %r11, 0;
	add.f32 	%f17, %f74, %f66;
	add.f32 	%f18, %f75, %f67;
	add.f32 	%f19, %f76, %f68;
	add.f32 	%f20, %f77, %f69;
	add.s32 	%r15, %r18, 4;
	setp.lt.s32 	%p4, %r15, %r2;
	selp.b32 	%r7, %r15, 0, %p4;
	mul.wide.s32 	%rd13, %r7, 4;
	add.s64 	%rd4, %rd2, %rd13;
	@%p3 bra 	$L__BB2_7;
	// begin inline asm
	ld.global.cg.v4.f32 {%f70,%f71,%f72,%f73}, [%rd4];
	// end inline asm
	bra.uni 	$L__BB2_8;
$L__BB2_7:
	// begin inline asm
	ld.global.ca.v4.f32 {%f70,%f71,%f72,%f73}, [%rd4];
	// end inline asm
$L__BB2_8:
	add.f32 	%f74, %f17, %f70;
	add.f32 	%f75, %f18, %f71;
	add.f32 	%f76, %f19, %f72;
	add.f32 	%f77, %f20, %f73;
	add.s32 	%r16, %r7, 4;
	setp.lt.s32 	%p5, %r16, %r2;
	selp.b32 	%r18, %r16, 0, %p5;
	add.s32 	%r17, %r17, 1;
	setp.ne.s32 	%p6, %r17, 0;
	@%p6 bra 	$L__BB2_2;
$L__BB2_9:
	bar.sync 	0;
	// begin inline asm
	mov.u64 %rd16, %clock64;
	// end inline asm
	setp.ne.s32 	%p7, %r1, 0;
	@%p7 bra 	$L__BB2_11;
	sub.s64 	%rd17, %rd16, %rd9;
	cvta.to.global.u64 	%rd18, %rd6;
	st.global.u64 	[%rd18], %rd17;
	add.f32 	%f59, %f74, %f75;
	add.f32 	%f60, %f59, %f76;
	add.f32 	%f61, %f60, %f77;
	cvta.to.global.u64 	%rd19, %rd7;
	st.global.f32 	[%rd19], %f61;
$L__BB2_11:
	ret;

}
	// .globl	_Z16micro_ldg_kernelILi8EEvPmPfPKfiii
.visible .entry _Z16micro_ldg_kernelILi8EEvPmPfPKfiii(
	.param .u64 .ptr .align 1 _Z16micro_ldg_kernelILi8EEvPmPfPKfiii_param_0,
	.param .u64 .ptr .align 1 _Z16micro_ldg_kernelILi8EEvPmPfPKfiii_param_1,
	.param .u64 .ptr .align 1 _Z16micro_ldg_kernelILi8EEvPmPfPKfiii_param_2,
	.param .u32 _Z16micro_ldg_kernelILi8EEvPmPfPKfiii_param_3,
	.param .u32 _Z16micro_ldg_kernelILi8EEvPmPfPKfiii_param_4,
	.param .u32 _Z16micro_ldg_kernelILi8EEvPmPfPKfiii_param_5
)
{
	.reg .pred 	%p<20>;
	.reg .b32 	%r<31>;
	.reg .b32 	%f<246>;
	.reg .b64 	%rd<44>;

	ld.param.u64 	%rd12, [_Z16micro_ldg_kernelILi8EEvPmPfPKfiii_param_0];
	ld.param.u64 	%rd13, [_Z16micro_ldg_kernelILi8EEvPmPfPKfiii_param_1];
	ld.param.u64 	%rd14, [_Z16micro_ldg_kernelILi8EEvPmPfPKfiii_param_2];
	ld.param.u32 	%r16, [_Z16micro_ldg_kernelILi8EEvPmPfPKfiii_param_3];
	ld.param.u32 	%r18, [_Z16micro_ldg_kernelILi8EEvPmPfPKfiii_param_4];
	ld.param.u32 	%r17, [_Z16micro_ldg_kernelILi8EEvPmPfPKfiii_param_5];
	mov.u32 	%r1, %tid.x;
	add.s32 	%r2, %r18, -4;
	bar.sync 	0;
	// begin inline asm
	mov.u64 %rd15, %clock64;
	// end inline asm
	setp.lt.s32 	%p1, %r16, 1;
	mov.f32 	%f242, 0f00000000;
	mov.f32 	%f243, %f242;
	mov.f32 	%f244, %f242;
	mov.f32 	%f245, %f242;
	@%p1 bra 	$L__BB3_27;
	cvta.to.global.u64 	%rd2, %rd14;
	neg.s32 	%r29, %r16;
	shl.b32 	%r19, %r1, 2;
	and.b32  	%r20, %r19, 124;
	rem.s32 	%r30, %r20, %r2;
	mov.f32 	%f245, 0f00000000;
	mov.f32 	%f244, %f245;
	mov.f32 	%f243, %f245;
	mov.f32 	%f242, %f245;
$L__BB3_2:
	.pragma "nounroll";
	setp.eq.s32 	%p2, %r17, 0;
	mul.wide.s32 	%rd16, %r30, 4;
	add.s64 	%rd3, %rd2, %rd16;
	@%p2 bra 	$L__BB3_4;
	// begin inline asm
	ld.global.cg.v4.f32 {%f210,%f211,%f212,%f213}, [%rd3];
	// end inline asm
	bra.uni 	$L__BB3_5;
$L__BB3_4:
	// begin inline asm
	ld.global.ca.v4.f32 {%f210,%f211,%f212,%f213}, [%rd3];
	// end inline asm
$L__BB3_5:
	setp.eq.s32 	%p3, %r17, 0;
	add.f32 	%f17, %f242, %f210;
	add.f32 	%f18, %f243, %f211;
	add.f32 	%f19, %f244, %f212;
	add.f32 	%f20, %f245, %f213;
	add.s32 	%r21, %r30, 4;
	setp.lt.s32 	%p4, %r21, %r2;
	selp.b32 	%r7, %r21, 0, %p4;
	mul.wide.s32 	%rd19, %r7, 4;
	add.s64 	%rd4, %rd2, %rd19;
	@%p3 bra 	$L__BB3_7;
	// begin inline asm
	ld.global.cg.v4.f32 {%f214,%f215,%f216,%f217}, [%rd4];
	// end inline asm
	bra.uni 	$L__BB3_8;
$L__BB3_7:
	// begin inline asm
	ld.global.ca.v4.f32 {%f214,%f215,%f216,%f217}, [%rd4];
	// end inline asm
$L__BB3_8:
	setp.eq.s32 	%p5, %r17, 0;
	add.f32 	%f33, %f17, %f214;
	add.f32 	%f34, %f18, %f215;
	add.f32 	%f35, %f19, %f216;
	add.f32 	%f36, %f20, %f217;
	add.s32 	%r22, %r7, 4;
	setp.lt.s32 	%p6, %r22, %r2;
	selp.b32 	%r8, %r22, 0, %p6;
	mul.wide.s32 	%rd22, %r8, 4;
	add.s64 	%rd5, %rd2, %rd22;
	@%p5 bra 	$L__BB3_10;
	// begin inline asm
	ld.global.cg.v4.f32 {%f218,%f219,%f220,%f221}, [%rd5];
	// end inline asm
	bra.uni 	$L__BB3_11;
$L__BB3_10:
	// begin inline asm
	ld.global.ca.v4.f32 {%f218,%f219,%f220,%f221}, [%rd5];
	// end inline asm
$L__BB3_11:
	setp.eq.s32 	%p7, %r17, 0;
	add.f32 	%f49, %f33, %f218;
	add.f32 	%f50, %f34, %f219;
	add.f32 	%f51, %f35, %f220;
	add.f32 	%f52, %f36, %f221;
	add.s32 	%r23, %r8, 4;
	setp.lt.s32 	%p8, %r23, %r2;
	selp.b32 	%r9, %r23, 0, %p8;
	mul.wide.s32 	%rd25, %r9, 4;
	add.s64 	%rd6, %rd2, %rd25;
	@%p7 bra 	$L__BB3_13;
	// begin inline asm
	ld.global.cg.v4.f32 {%f222,%f223,%f224,%f225}, [%rd6];
	// end inline asm
	bra.uni 	$L__BB3_14;
$L__BB3_13:
	// begin inline asm
	ld.global.ca.v4.f32 {%f222,%f223,%f224,%f225}, [%rd6];
	// end inline asm
$L__BB3_14:
	setp.eq.s32 	%p9, %r17, 0;
	add.f32 	%f65, %f49, %f222;
	add.f32 	%f66, %f50, %f223;
	add.f32 	%f67, %f51, %f224;
	add.f32 	%f68, %f52, %f225;
	add.s32 	%r24, %r9, 4;
	setp.lt.s32 	%p10, %r24, %r2;
	selp.b32 	%r10, %r24, 0, %p10;
	mul.wide.s32 	%rd28, %r10, 4;
	add.s64 	%rd7, %rd2, %rd28;
	@%p9 bra 	$L__BB3_16;
	// begin inline asm
	ld.global.cg.v4.f32 {%f226,%f227,%f228,%f229}, [%rd7];
	// end inline asm
	bra.uni 	$L__BB3_17;
$L__BB3_16:
	// begin inline asm
	ld.global.ca.v4.f32 {%f226,%f227,%f228,%f229}, [%rd7];
	// end inline asm
$L__BB3_17:
	setp.eq.s32 	%p11, %r17, 0;
	add.f32 	%f81, %f65, %f226;
	add.f32 	%f82, %f66, %f227;
	add.f32 	%f83, %f67, %f228;
	add.f32 	%f84, %f68, %f229;
	add.s32 	%r25, %r10, 4;
	setp.lt.s32 	%p12, %r25, %r2;
	selp.b32 	%r11, %r25, 0, %p12;
	mul.wide.s32 	%rd31, %r11, 4;
	add.s64 	%rd8, %rd2, %rd31;
	@%p11 bra 	$L__BB3_19;
	// begin inline asm
	ld.global.cg.v4.f32 {%f230,%f231,%f232,%f233}, [%rd8];
	// end inline asm
	bra.uni 	$L__BB3_20;
$L__BB3_19:
	// begin inline asm
	ld.global.ca.v4.f32 {%f230,%f231,%f232,%f233}, [%rd8];
	// end inline asm
$L__BB3_20:
	setp.eq.s32 	%p13, %r17, 0;
	add.f32 	%f97, %f81, %f230;
	add.f32 	%f98, %f82, %f231;
	add.f32 	%f99, %f83, %f232;
	add.f32 	%f100, %f84, %f233;
	add.s32 	%r26, %r11, 4;
	setp.lt.s32 	%p14, %r26, %r2;
	selp.b32 	%r12, %r26, 0, %p14;
	mul.wide.s32 	%rd34, %r12, 4;
	add.s64 	%rd9, %rd2, %rd34;
	@%p13 bra 	$L__BB3_22;
	// begin inline asm
	ld.global.cg.v4.f32 {%f234,%f235,%f236,%f237}, [%rd9];
	// end inline asm
	bra.uni 	$L__BB3_23;
$L__BB3_22:
	// begin inline asm
	ld.global.ca.v4.f32 {%f234,%f235,%f236,%f237}, [%rd9];
	// end inline asm
$L__BB3_23:
	setp.eq.s32 	%p15, %r17, 0;
	add.f32 	%f113, %f97, %f234;
	add.f32 	%f114, %f98, %f235;
	add.f32 	%f115, %f99, %f236;
	add.f32 	%f116, %f100, %f237;
	add.s32 	%r27, %r12, 4;
	setp.lt.s32 	%p16, %r27, %r2;
	selp.b32 	%r13, %r27, 0, %p16;
	mul.wide.s32 	%rd37, %r13, 4;
	add.s64 	%rd10, %rd2, %rd37;
	@%p15 bra 	$L__BB3_25;
	// begin inline asm
	ld.global.cg.v4.f32 {%f238,%f239,%f240,%f241}, [%rd10];
	// end inline asm
	bra.uni 	$L__BB3_26;
$L__BB3_25:
	// begin inline asm
	ld.global.ca.v4.f32 {%f238,%f239,%f240,%f241}, [%rd10];
	// end inline asm
$L__BB3_26:
	add.f32 	%f242, %f113, %f238;
	add.f32 	%f243, %f114, %f239;
	add.f32 	%f244, %f115, %f240;
	add.f32 	%f245, %f116, %f241;
	add.s32 	%r28, %r13, 4;
	setp.lt.s32 	%p17, %r28, %r2;
	selp.b32 	%r30, %r28, 0, %p17;
	add.s32 	%r29, %r29, 1;
	setp.ne.s32 	%p18, %r29, 0;
	@%p18 bra 	$L__BB3_2;
$L__BB3_27:
	bar.sync 	0;
	// begin inline asm
	mov.u64 %rd40, %clock64;
	// end inline asm
	setp.ne.s32 	%p19, %r1, 0;
	@%p19 bra 	$L__BB3_29;
	sub.s64 	%rd41, %rd40, %rd15;
	cvta.to.global.u64 	%rd42, %rd12;
	st.global.u64 	[%rd42], %rd41;
	add.f32 	%f203, %f242, %f243;
	add.f32 	%f204, %f203, %f244;
	add.f32 	%f205, %f204, %f245;
	cvta.to.global.u64 	%rd43, %rd13;
	st.global.f32 	[%rd43], %f205;
$L__BB3_29:
	ret;

}
	// .globl	_Z16micro_ldg_kernelILi16EEvPmPfPKfiii
.visible .entry _Z16micro_ldg_kernelILi16EEvPmPfPKfiii(
	.param .u64 .ptr .align 1 _Z16micro_ldg_kernelILi16EEvPmPfPKfiii_param_0,
	.param .u64 .ptr .align 1 _Z16micro_ldg_kernelILi16EEvPmPfPKfiii_param_1,
	.param .u64 .ptr .align 1 _Z16micro_ldg_kernelILi16EEvPmPfPKfiii_param_2,
	.param .u32 _Z16micro_ldg_kernelILi16EEvPmPfPKfiii_param_3,
	.param .u32 _Z16micro_ldg_kernelILi16EEvPmPfPKfiii_param_4,
	.param .u32 _Z16micro_ldg_kernelILi16EEvPmPfPKfiii_param_5
)
{
	.reg .pred 	%p<36>;
	.reg .b32 	%r<47>;
	.reg .b32 	%f<470>;
	.reg .b64 	%rd<76>;

	ld.param.u64 	%rd20, [_Z16micro_ldg_kernelILi16EEvPmPfPKfiii_param_0];
	ld.param.u64 	%rd21, [_Z16micro_ldg_kernelILi16EEvPmPfPKfiii_param_1];
	ld.param.u64 	%rd22, [_Z16micro_ldg_kernelILi16EEvPmPfPKfiii_param_2];
	ld.param.u32 	%r24, [_Z16micro_ldg_kernelILi16EEvPmPfPKfiii_param_3];
	ld.param.u32 	%r26, [_Z16micro_ldg_kernelILi16EEvPmPfPKfiii_param_4];
	ld.param.u32 	%r25, [_Z16micro_ldg_kernelILi16EEvPmPfPKfiii_param_5];
	mov.u32 	%r1, %tid.x;
	add.s32 	%r2, %r26, -4;
	bar.sync 	0;
	// begin inline asm
	mov.u64 %rd23, %clock64;
	// end inline asm
	setp.lt.s32 	%p1, %r24, 1;
	mov.f32 	%f466, 0f00000000;
	mov.f32 	%f467, %f466;
	mov.f32 	%f468, %f466;
	mov.f32 	%f469, %f466;
	@%p1 bra 	$L__BB4_51;
	cvta.to.global.u64 	%rd2, %rd22;
	neg.s32 	%r45, %r24;
	shl.b32 	%r27, %r1, 2;
	and.b32  	%r28, %r27, 124;
	rem.s32 	%r46, %r28, %r2;
	mov.f32 	%f469, 0f00000000;
	mov.f32 	%f468, %f469;
	mov.f32 	%f467, %f469;
	mov.f32 	%f466, %f469;
$L__BB4_2:
	.pragma "nounroll";
	setp.eq.s32 	%p2, %r25, 0;
	mul.wide.s32 	%rd24, %r46, 4;
	add.s64 	%rd3, %rd2, %rd24;
	@%p2 bra 	$L__BB4_4;
	// begin inline asm
	ld.global.cg.v4.f32 {%f402,%f403,%f404,%f405}, [%rd3];
	// end inline asm
	bra.uni 	$L__BB4_5;
$L__BB4_4:
	// begin inline asm
	ld.global.ca.v4.f32 {%f402,%f403,%f404,%f405}, [%rd3];
	// end inline asm
$L__BB4_5:
	setp.eq.s32 	%p3, %r25, 0;
	add.f32 	%f17, %f466, %f402;
	add.f32 	%f18, %f467, %f403;
	add.f32 	%f19, %f468, %f404;
	add.f32 	%f20, %f469, %f405;
	add.s32 	%r29, %r46, 4;
	setp.lt.s32 	%p4, %r29, %r2;
	selp.b32 	%r7, %r29, 0, %p4;
	mul.wide.s32 	%rd27, %r7, 4;
	add.s64 	%rd4, %rd2, %rd27;
	@%p3 bra 	$L__BB4_7;
	// begin inline asm
	ld.global.cg.v4.f32 {%f406,%f407,%f408,%f409}, [%rd4];
	// end inline asm
	bra.uni 	$L__BB4_8;
$L__BB4_7:
	// begin inline asm
	ld.global.ca.v4.f32 {%f406,%f407,%f408,%f409}, [%rd4];
	// end inline asm
$L__BB4_8:
	setp.eq.s32 	%p5, %r25, 0;
	add.f32 	%f33, %f17, %f406;
	add.f32 	%f34, %f18, %f407;
	add.f32 	%f35, %f19, %f408;
	add.f32 	%f36, %f20, %f409;
	add.s32 	%r30, %r7, 4;
	setp.lt.s32 	%p6, %r30, %r2;
	selp.b32 	%r8, %r30, 0, %p6;
	mul.wide.s32 	%rd30, %r8, 4;
	add.s64 	%rd5, %rd2, %rd30;
	@%p5 bra 	$L__BB4_10;
	// begin inline asm
	ld.global.cg.v4.f32 {%f410,%f411,%f412,%f413}, [%rd5];
	// end inline asm
	bra.uni 	$L__BB4_11;
$L__BB4_10:
	// begin inline asm
	ld.global.ca.v4.f32 {%f410,%f411,%f412,%f413}, [%rd5];
	// end inline asm
$L__BB4_11:
	setp.eq.s32 	%p7, %r25, 0;
	add.f32 	%f49, %f33, %f410;
	add.f32 	%f50, %f34, %f411;
	add.f32 	%f51, %f35, %f412;
	add.f32 	%f52, %f36, %f413;
	add.s32 	%r31, %r8, 4;
	setp.lt.s32 	%p8, %r31, %r2;
	selp.b32 	%r9, %r31, 0, %p8;
	mul.wide.s32 	%rd33, %r9, 4;
	add.s64 	%rd6, %rd2, %rd33;
	@%p7 bra 	$L__BB4_13;
	// begin inline asm
	ld.global.cg.v4.f32 {%f414,%f415,%f416,%f417}, [%rd6];
	// end inline asm
	bra.uni 	$L__BB4_14;
$L__BB4_13:
	// begin inline asm
	ld.global.ca.v4.f32 {%f414,%f415,%f416,%f417}, [%rd6];
	// end inline asm
$L__BB4_14:
	setp.eq.s32 	%p9, %r25, 0;
	add.f32 	%f65, %f49, %f414;
	add.f32 	%f66, %f50, %f415;
	add.f32 	%f67, %f51, %f416;
	add.f32 	%f68, %f52, %f417;
	add.s32 	%r32, %r9, 4;
	setp.lt.s32 	%p10, %r32, %r2;
	selp.b32 	%r10, %r32, 0, %p10;
	mul.wide.s32 	%rd36, %r10, 4;
	add.s64 	%rd7, %rd2, %rd36;
	@%p9 bra 	$L__BB4_16;
	// begin inline asm
	ld.global.cg.v4.f32 {%f418,%f419,%f420,%f421}, [%rd7];
	// end inline asm
	bra.uni 	$L__BB4_17;
$L__BB4_16:
	// begin inline asm
	ld.global.ca.v4.f32 {%f418,%f419,%f420,%f421}, [%rd7];
	// end inline asm
$L__BB4_17:
	setp.eq.s32 	%p11, %r25, 0;
	add.f32 	%f81, %f65, %f418;
	add.f32 	%f82, %f66, %f419;
	add.f32 	%f83, %f67, %f420;
	add.f32 	%f84, %f68, %f421;
	add.s32 	%r33, %r10, 4;
	setp.lt.s32 	%p12, %r33, %r2;
	selp.b32 	%r11, %r33, 0, %p12;
	mul.wide.s32 	%rd39, %r11, 4;
	add.s64 	%rd8, %rd2, %rd39;
	@%p11 bra 	$L__BB4_19;
	// begin inline asm
	ld.global.cg.v4.f32 {%f422,%f423,%f424,%f425}, [%rd8];
	// end inline asm
	bra.uni 	$L__BB4_20;
$L__BB4_19:
	// begin inline asm
	ld.global.ca.v4.f32 {%f422,%f423,%f424,%f425}, [%rd8];
	// end inline asm
$L__BB4_20:
	setp.eq.s32 	%p13, %r25, 0;
	add.f32 	%f97, %f81, %f422;
	add.f32 	%f98, %f82, %f423;
	add.f32 	%f99, %f83, %f424;
	add.f32 	%f100, %f84, %f425;
	add.s32 	%r34, %r11, 4;
	setp.lt.s32 	%p14, %r34, %r2;
	selp.b32 	%r12, %r34, 0, %p14;
	mul.wide.s32 	%rd42, %r12, 4;
	add.s64 	%rd9, %rd2, %rd42;
	@%p13 bra 	$L__BB4_22;
	// begin inline asm
	ld.global.cg.v4.f32 {%f426,%f427,%f428,%f429}, [%rd9];
	// end inline asm
	bra.uni 	$L__BB4_23;
$L__BB4_22:
	// begin inline asm
	ld.global.ca.v4.f32 {%f426,%f427,%f428,%f429}, [%rd9];
	// end inline asm
$L__BB4_23:
	setp.eq.s32 	%p15, %r25, 0;
	add.f32 	%f113, %f97, %f426;
	add.f32 	%f114, %f98, %f427;
	add.f32 	%f115, %f99, %f428;
	add.f32 	%f116, %f100, %f429;
	add.s32 	%r35, %r12, 4;
	setp.lt.s32 	%p16, %r35, %r2;
	selp.b32 	%r13, %r35, 0, %p16;
	mul.wide.s32 	%rd45, %r13, 4;
	add.s64 	%rd10, %rd2, %rd45;
	@%p15 bra 	$L__BB4_25;
	// begin inline asm
	ld.global.cg.v4.f32 {%f430,%f431,%f432,%f433}, [%rd10];
	// end inline asm
	bra.uni 	$L__BB4_26;
$L__BB4_25:
	// begin inline asm
	ld.global.ca.v4.f32 {%f430,%f431,%f432,%f433}, [%rd10];
	// end inline asm
$L__BB4_26:
	setp.eq.s32 	%p17, %r25, 0;
	add.f32 	%f129, %f113, %f430;
	add.f32 	%f130, %f114, %f431;
	add.f32 	%f131, %f115, %f432;
	add.f32 	%f132, %f116, %f433;
	add.s32 	%r36, %r13, 4;
	setp.lt.s32 	%p18, %r36, %r2;
	selp.b32 	%r14, %r36, 0, %p18;
	mul.wide.s32 	%rd48, %r14, 4;
	add.s64 	%rd11, %rd2, %rd48;
	@%p17 bra 	$L__BB4_28;
	// begin inline asm
	ld.global.cg.v4.f32 {%f434,%f435,%f436,%f437}, [%rd11];
	// end inline asm
	bra.uni 	$L__BB4_29;
$L__BB4_28:
	// begin inline asm
	ld.global.ca.v4.f32 {%f434,%f435,%f436,%f437}, [%rd11];
	// end inline asm
$L__BB4_29:
	setp.eq.s32 	%p19, %r25, 0;
	add.f32 	%f145, %f129, %f434;
	add.f32 	%f146, %f130, %f435;
	add.f32 	%f147, %f131, %f436;
	add.f32 	%f148, %f132, %f437;
	add.s32 	%r37, %r14, 4;
	setp.lt.s32 	%p20, %r37, %r2;
	selp.b32 	%r15, %r37, 0, %p20;
	mul.wide.s32 	%rd51, %r15, 4;
	add.s64 	%rd12, %rd2, %rd51;
	@%p19 bra 	$L__BB4_31;
	// begin inline asm
	ld.global.cg.v4.f32 {%f438,%f439,%f440,%f441}, [%rd12];
	// end inline asm
	bra.uni 	$L__BB4_32;
$L__BB4_31:
	// begin inline asm
	ld.global.ca.v4.f32 {%f438,%f439,%f440,%f441}, [%rd12];
	// end inline asm
$L__BB4_32:
	setp.eq.s32 	%p21, %r25, 0;
	add.f32 	%f161, %f145, %f438;
	add.f32 	%f162, %f146, %f439;
	add.f32 	%f163, %f147, %f440;
	add.f32 	%f164, %f148, %f441;
	add.s32 	%r38, %r15, 4;
	setp.lt.s32 	%p22, %r38, %r2;
	selp.b32 	%r16, %r38, 0, %p22;
	mul.wide.s32 	%rd54, %r16, 4;
	add.s64 	%rd13, %rd2, %rd54;
	@%p21 bra 	$L__BB4_34;
	// begin inline asm
	ld.global.cg.v4.f32 {%f442,%f443,%f444,%f445}, [%rd13];
	// end inline asm
	bra.uni 	$L__BB4_35;
$L__BB4_34:
	// begin inline asm
	ld.global.ca.v4.f32 {%f442,%f443,%f444,%f445}, [%rd13];
	// end inline asm
$L__BB4_35:
	setp.eq.s32 	%p23, %r25, 0;
	add.f32 	%f177, %f161, %f442;
	add.f32 	%f178, %f162, %f443;
	add.f32 	%f179, %f163, %f444;
	add.f32 	%f180, %f164, %f445;
	add.s32 	%r39, %r16, 4;
	setp.lt.s32 	%p24, %r39, %r2;
	selp.b32 	%r17, %r39, 0, %p24;
	mul.wide.s32 	%rd57, %r17, 4;
	add.s64 	%rd14, %rd2, %rd57;
	@%p23 bra 	$L__BB4_37;
	// begin inline asm
	ld.global.cg.v4.f32 {%f446,%f447,%f448,%f449}, [%rd14];
	// end inline asm
	bra.uni 	$L__BB4_38;
$L__BB4_37:
	// begin inline asm
	ld.global.ca.v4.f32 {%f446,%f447,%f448,%f449}, [%rd14];
	// end inline asm
$L__BB4_38:
	setp.eq.s32 	%p25, %r25, 0;
	add.f32 	%f193, %f177, %f446;
	add.f32 	%f194, %f178, %f447;
	add.f32 	%f195, %f179, %f448;
	add.f32 	%f196, %f180, %f449;
	add.s32 	%r40, %r17, 4;
	setp.lt.s32 	%p26, %r40, %r2;
	selp.b32 	%r18, %r40, 0, %p26;
	mul.wide.s32 	%rd60, %r18, 4;
	add.s64 	%rd15, %rd2, %rd60;
	@%p25 bra 	$L__BB4_40;
	// begin inline asm
	ld.global.cg.v4.f32 {%f450,%f451,%f452,%f453}, [%rd15];
	// end inline asm
	bra.uni 	$L__BB4_41;
$L__BB4_40:
	// begin inline asm
	ld.global.ca.v4.f32 {%f450,%f451,%f452,%f453}, [%rd15];
	// end inline asm
$L__BB4_41:
	setp.eq.s32 	%p27, %r25, 0;
	add.f32 	%f209, %f193, %f450;
	add.f32 	%f210, %f194, %f451;
	add.f32 	%f211, %f195, %f452;
	add.f32 	%f212, %f196, %f453;
	add.s32 	%r41, %r18, 4;
	setp.lt.s32 	%p28, %r41, %r2;
	selp.b32 	%r19, %r41, 0, %p28;
	mul.wide.s32 	%rd63, %r19, 4;
	add.s64 	%rd16, %rd2, %rd63;
	@%p27 bra 	$L__BB4_43;
	// begin inline asm
	ld.global.cg.v4.f32 {%f454,%f455,%f456,%f457}, [%rd16];
	// end inline asm
	bra.uni 	$L__BB4_44;
$L__BB4_43:
	// begin inline asm
	ld.global.ca.v4.f32 {%f454,%f455,%f456,%f457}, [%rd16];
	// end inline asm
$L__BB4_44:
	setp.eq.s32 	%p29, %r25, 0;
	add.f32 	%f225, %f209, %f454;
	add.f32 	%f226, %f210, %f455;
	add.f32 	%f227, %f211, %f456;
	add.f32 	%f228, %f212, %f457;
	add.s32 	%r42, %r19, 4;
	setp.lt.s32 	%p30, %r42, %r2;
	selp.b32 	%r20, %r42, 0, %p30;
	mul.wide.s32 	%rd66, %r20, 4;
	add.s64 	%rd17, %rd2, %rd66;
	@%p29 bra 	$L__BB4_46;
	// begin inline asm
	ld.global.cg.v4.f32 {%f458,%f459,%f460,%f461}, [%rd17];
	// end inline asm
	bra.uni 	$L__BB4_47;
$L__BB4_46:
	// begin inline asm
	ld.global.ca.v4.f32 {%f458,%f459,%f460,%f461}, [%rd17];
	// end inline asm
$L__BB4_47:
	setp.eq.s32 	%p31, %r25, 0;
	add.f32 	%f241, %f225, %f458;
	add.f32 	%f242, %f226, %f459;
	add.f32 	%f243, %f227, %f460;
	add.f32 	%f244, %f228, %f461;
	add.s32 	%r43, %r20, 4;
	setp.lt.s32 	%p32, %r43, %r2;
	selp.b32 	%r21, %r43, 0, %p32;
	mul.wide.s32 	%rd69, %r21, 4;
	add.s64 	%rd18, %rd2, %rd69;
	@%p31 bra 	$L__BB4_49;
	// begin inline asm
	ld.global.cg.v4.f32 {%f462,%f463,%f464,%f465}, [%rd18];
	// end inline asm
	bra.uni 	$L__BB4_50;
$L__BB4_49:
	// begin inline asm
	ld.global.ca.v4.f32 {%f462,%f463,%f464,%f465}, [%rd18];
	// end inline asm
$L__BB4_50:
	add.f32 	%f466, %f241, %f462;
	add.f32 	%f467, %f242, %f463;
	add.f32 	%f468, %f243, %f464;
	add.f32 	%f469, %f244, %f465;
	add.s32 	%r44, %r21, 4;
	setp.lt.s32 	%p33, %r44, %r2;
	selp.b32 	%r46, %r44, 0, %p33;
	add.s32 	%r45, %r45, 1;
	setp.ne.s32 	%p34, %r45, 0;
	@%p34 bra 	$L__BB4_2;
$L__BB4_51:
	bar.sync 	0;
	// begin inline asm
	mov.u64 %rd72, %clock64;
	// end inline asm
	setp.ne.s32 	%p35, %r1, 0;
	@%p35 bra 	$L__BB4_53;
	sub.s64 	%rd73, %rd72, %rd23;
	cvta.to.global.u64 	%rd74, %rd20;
	st.global.u64 	[%rd74], %rd73;
	add.f32 	%f395, %f466, %f467;
	add.f32 	%f396, %f395, %f468;
	add.f32 	%f397, %f396, %f469;
	cvta.to.global.u64 	%rd75, %rd21;
	st.global.f32 	[%rd75], %f397;
$L__BB4_53:
	ret;

}
	// .globl	_Z16micro_lds_kernelILi1EEvPmPfii
.visible .entry _Z16micro_lds_kernelILi1EEvPmPfii(
	.param .u64 .ptr .align 1 _Z16micro_lds_kernelILi1EEvPmPfii_param_0,
	.param .u64 .ptr .align 1 _Z16micro_lds_kernelILi1EEvPmPfii_param_1,
	.param .u32 _Z16micro_lds_kernelILi1EEvPmPfii_param_2,
	.param .u32 _Z16micro_lds_kernelILi1EEvPmPfii_param_3
)
{
	.reg .pred 	%p<7>;
	.reg .b32 	%r<27>;
	.reg .b32 	%f<32>;
	.reg .b64 	%rd<11>;

	ld.param.u64 	%rd3, [_Z16micro_lds_kernelILi1EEvPmPfii_param_0];
	ld.param.u64 	%rd4, [_Z16micro_lds_kernelILi1EEvPmPfii_param_1];
	ld.param.u32 	%r12, [_Z16micro_lds_kernelILi1EEvPmPfii_param_2];
	ld.param.u32 	%r13, [_Z16micro_lds_kernelILi1EEvPmPfii_param_3];
	mov.u32 	%r1, %tid.x;
	setp.ge.s32 	%p1, %r1, %r13;
	@%p1 bra 	$L__BB5_3;
	mov.u32 	%r2, %ntid.x;
	mov.u32 	%r16, smem;
	mov.u32 	%r24, %r1;
$L__BB5_2:
	and.b32  	%r14, %r24, 1023;
	cvt.rn.f32.u32 	%f13, %r14;
	mul.f32 	%f14, %f13, 0f3E800000;
	shl.b32 	%r15, %r24, 2;
	add.s32 	%r17, %r16, %r15;
	st.shared.f32 	[%r17], %f14;
	add.s32 	%r24, %r24, %r2;
	setp.lt.s32 	%p2, %r24, %r13;
	@%p2 bra 	$L__BB5_2;
$L__BB5_3:
	bar.sync 	0;
	add.s32 	%r5, %r13, -4;
	bar.sync 	0;
	// begin inline asm
	mov.u64 %rd5, %clock64;
	// end inline asm
	setp.lt.s32 	%p3, %r12, 1;
	mov.f32 	%f28, 0f00000000;
	mov.f32 	%f29, %f28;
	mov.f32 	%f30, %f28;
	mov.f32 	%f31, %f28;
	@%p3 bra 	$L__BB5_6;
	neg.s32 	%r25, %r12;
	shl.b32 	%r18, %r1, 2;
	and.b32  	%r19, %r18, 124;
	rem.s32 	%r26, %r19, %r5;
	mov.f32 	%f31, 0f00000000;
	mov.f32 	%f30, %f31;
	mov.f32 	%f29, %f31;
	mov.f32 	%f28, %f31;
$L__BB5_5:
	.pragma "nounroll";
	shl.b32 	%r20, %r26, 2;
	mov.u32 	%r21, smem;
	add.s32 	%r22, %r21, %r20;
	cvt.u64.u32 	%rd6, %r22;
	// begin inline asm
	ld.shared.v4.f32 {%f17,%f18,%f19,%f20}, [%rd6];
	// end inline asm
	add.f32 	%f28, %f28, %f17;
	add.f32 	%f29, %f29, %f18;
	add.f32 	%f30, %f30, %f19;
	add.f32 	%f31, %f31, %f20;
	add.s32 	%r23, %r26, 4;
	setp.lt.s32 	%p4, %r23, %r5;
	selp.b32 	%r26, %r23, 0, %p4;
	add.s32 	%r25, %r25, 1;
	setp.ne.s32 	%p5, %r25, 0;
	@%p5 bra 	$L__BB5_5;
$L__BB5_6:
	bar.sync 	0;
	// begin inline asm
	mov.u64 %rd7, %clock64;
	// end inline asm
	setp.ne.s32 	%p6, %r1, 0;
	@%p6 bra 	$L__BB5_8;
	sub.s64 	%rd8, %rd7, %rd5;
	cvta.to.global.u64 	%rd9, %rd3;
	st.global.u64 	[%rd9], %rd8;
	add.f32 	%f21, %f28, %f29;
	add.f32 	%f22, %f21, %f30;
	add.f32 	%f23, %f22, %f31;
	cvta.to.global.u64 	%rd10, %rd4;
	st.global.f32 	[%rd10], %f23;
$L__BB5_8:
	ret;

}
	// .globl	_Z16micro_lds_kernelILi2EEvPmPfii
.visible .entry _Z16micro_lds_kernelILi2EEvPmPfii(
	.param .u64 .ptr .align 1 _Z16micro_lds_kernelILi2EEvPmPfii_param_0,
	.param .u64 .ptr .align 1 _Z16micro_lds_kernelILi2EEvPmPfii_param_1,
	.param .u32 _Z16micro_lds_kernelILi2EEvPmPfii_param_2,
	.param .u32 _Z16micro_lds_kernelILi2EEvPmPfii_param_3
)
{
	.reg .pred 	%p<8>;
	.reg .b32 	%r<31>;
	.reg .b32 	%f<40>;
	.reg .b64 	%rd<12>;

	ld.param.u64 	%rd3, [_Z16micro_lds_kernelILi2EEvPmPfii_param_0];
	ld.param.u64 	%rd4, [_Z16micro_lds_kernelILi2EEvPmPfii_param_1];
	ld.param.u32 	%r12, [_Z16micro_lds_kernelILi2EEvPmPfii_param_2];
	ld.param.u32 	%r13, [_Z16micro_lds_kernelILi2EEvPmPfii_param_3];
	mov.u32 	%r1, %tid.x;
	setp.ge.s32 	%p1, %r1, %r13;
	@%p1 bra 	$L__BB6_3;
	mov.u32 	%r2, %ntid.x;
	mov.u32 	%r16, smem;
	mov.u32 	%r28, %r1;
$L__BB6_2:
	and.b32  	%r14, %r28, 1023;
	cvt.rn.f32.u32 	%f13, %r14;
	mul.f32 	%f14, %f13, 0f3E800000;
	shl.b32 	%r15, %r28, 2;
	add.s32 	%r17, %r16, %r15;
	st.shared.f32 	[%r17], %f14;
	add.s32 	%r28, %r28, %r2;
	setp.lt.s32 	%p2, %r28, %r13;
	@%p2 bra 	$L__BB6_2;
$L__BB6_3:
	bar.sync 	0;
	add.s32 	%r5, %r13, -4;
	bar.sync 	0;
	// begin inline asm
	mov.u64 %rd5, %clock64;
	// end inline asm
	setp.lt.s32 	%p3, %r12, 1;
	mov.f32 	%f36, 0f00000000;
	mov.f32 	%f37, %f36;
	mov.f32 	%f38, %f36;
	mov.f32 	%f39, %f36;
	@%p3 bra 	$L__BB6_6;
	neg.s32 	%r29, %r12;
	shl.b32 	%r18, %r1, 2;
	and.b32  	%r19, %r18, 124;
	rem.s32 	%r30, %r19, %r5;
	mov.f32 	%f39, 0f00000000;
	mov.f32 	%f38, %f39;
	mov.f32 	%f37, %f39;
	mov.f32 	%f36, %f39;
$L__BB6_5:
	.pragma "nounroll";
	shl.b32 	%r20, %r30, 2;
	mov.u32 	%r21, smem;
	add.s32 	%r22, %r21, %r20;
	cvt.u64.u32 	%rd6, %r22;
	// begin inline asm
	ld.shared.v4.f32 {%f17,%f18,%f19,%f20}, [%rd6];
	// end inline asm
	add.f32 	%f25, %f36, %f17;
	add.f32 	%f26, %f37, %f18;
	add.f32 	%f27, %f38, %f19;
	add.f32 	%f28, %f39, %f20;
	add.s32 	%r23, %r30, 4;
	setp.lt.s32 	%p4, %r23, %r5;
	selp.b32 	%r24, %r23, 0, %p4;
	shl.b32 	%r25, %r24, 2;
	add.s32 	%r26, %r21, %r25;
	cvt.u64.u32 	%rd7, %r26;
	// begin inline asm
	ld.shared.v4.f32 {%f21,%f22,%f23,%f24}, [%rd7];
	// end inline asm
	add.f32 	%f36, %f25, %f21;
	add.f32 	%f37, %f26, %f22;
	add.f32 	%f38, %f27, %f23;
	add.f32 	%f39, %f28, %f24;
	add.s32 	%r27, %r24, 4;
	setp.lt.s32 	%p5, %r27, %r5;
	selp.b32 	%r30, %r27, 0, %p5;
	add.s32 	%r29, %r29, 1;
	setp.ne.s32 	%p6, %r29, 0;
	@%p6 bra 	$L__BB6_5;
$L__BB6_6:
	bar.sync 	0;
	// begin inline asm
	mov.u64 %rd8, %clock64;
	// end inline asm
	setp.ne.s32 	%p7, %r1, 0;
	@%p7 bra 	$L__BB6_8;
	sub.s64 	%rd9, %rd8, %rd5;
	cvta.to.global.u64 	%rd10, %rd3;
	st.global.u64 	[%rd10], %rd9;
	add.f32 	%f29, %f36, %f37;
	add.f32 	%f30, %f29, %f38;
	add.f32 	%f31, %f30, %f39;
	cvta.to.global.u64 	%rd11, %rd4;
	st.global.f32 	[%rd11], %f31;
$L__BB6_8:
	ret;

}
	// .globl	_Z16micro_lds_kernelILi4EEvPmPfii
.visible .entry _Z16micro_lds_kernelILi4EEvPmPfii(
	.param .u64 .ptr .align 1 _Z16micro_lds_kernelILi4EEvPmPfii_param_0,
	.param .u64 .ptr .align 1 _Z16micro_lds_kernelILi4EEvPmPfii_param_1,
	.param .u32 _Z16micro_lds_kernelILi4EEvPmPfii_param_2,
	.param .u32 _Z16micro_lds_kernelILi4EEvPmPfii_param_3
)
{
	.reg .pred 	%p<10>;
	.reg .b32 	%r<39>;
	.reg .b32 	%f<56>;
	.reg .b64 	%rd<14>;

	ld.param.u64 	%rd3, [_Z16micro_lds_kernelILi4EEvPmPfii_param_0];
	ld.param.u64 	%rd4, [_Z16micro_lds_kernelILi4EEvPmPfii_param_1];
	ld.param.u32 	%r12, [_Z16micro_lds_kernelILi4EEvPmPfii_param_2];
	ld.param.u32 	%r13, [_Z16micro_lds_kernelILi4EEvPmPfii_param_3];
	mov.u32 	%r1, %tid.x;
	setp.ge.s32 	%p1, %r1, %r13;
	@%p1 bra 	$L__BB7_3;
	mov.u32 	%r2, %ntid.x;
	mov.u32 	%r16, smem;
	mov.u32 	%r36, %r1;
$L__BB7_2:
	and.b32  	%r14, %r36, 1023;
	cvt.rn.f32.u32 	%f13, %r14;
	mul.f32 	%f14, %f13, 0f3E800000;
	shl.b32 	%r15, %r36, 2;
	add.s32 	%r17, %r16, %r15;
	st.shared.f32 	[%r17], %f14;
	add.s32 	%r36, %r36, %r2;
	setp.lt.s32 	%p2, %r36, %r13;
	@%p2 bra 	$L__BB7_2;
$L__BB7_3:
	bar.sync 	0;
	add.s32 	%r5, %r13, -4;
	bar.sync 	0;
	// begin inline asm
	mov.u64 %rd5, %clock64;
	// end inline asm
	setp.lt.s32 	%p3, %r12, 1;
	mov.f32 	%f52, 0f00000000;
	mov.f32 	%f53, %f52;
	mov.f32 	%f54, %f52;
	mov.f32 	%f55, %f52;
	@%p3 bra 	$L__BB7_6;
	neg.s32 	%r37, %r12;
	shl.b32 	%r18, %r1, 2;
	and.b32  	%r19, %r18, 124;
	rem.s32 	%r38, %r19, %r5;
	mov.f32 	%f55, 0f00000000;
	mov.f32 	%f54, %f55;
	mov.f32 	%f53, %f55;
	mov.f32 	%f52, %f55;
$L__BB7_5:
	.pragma "nounroll";
	shl.b32 	%r20, %r38, 2;
	mov.u32 	%r21, smem;
	add.s32 	%r22, %r21, %r20;
	cvt.u64.u32 	%rd6, %r22;
	// begin inline asm
	ld.shared.v4.f32 {%f17,%f18,%f19,%f20}, [%rd6];
	// end inline asm
	add.f32 	%f33, %f52, %f17;
	add.f32 	%f34, %f53, %f18;
	add.f32 	%f35, %f54, %f19;
	add.f32 	%f36, %f55, %f20;
	add.s32 	%r23, %r38, 4;
	setp.lt.s32 	%p4, %r23, %r5;
	selp.b32 	%r24, %r23, 0, %p4;
	shl.b32 	%r25, %r24, 2;
	add.s32 	%r26, %r21, %r25;
	cvt.u64.u32 	%rd7, %r26;
	// begin inline asm
	ld.shared.v4.f32 {%f21,%f22,%f23,%f24}, [%rd7];
	// end inline asm
	add.f32 	%f37, %f33, %f21;
	add.f32 	%f38, %f34, %f22;
	add.f32 	%f39, %f35, %f23;
	add.f32 	%f40, %f36, %f24;
	add.s32 	%r27, %r24, 4;
	setp.lt.s32 	%p5, %r27, %r5;
	selp.b32 	%r28, %r27, 0, %p5;
	shl.b32 	%r29, %r28, 2;
	add.s32 	%r30, %r21, %r29;
	cvt.u64.u32 	%rd8, %r30;
	// begin inline asm
	ld.shared.v4.f32 {%f25,%f26,%f27,%f28}, [%rd8];
	// end inline asm
	add.f32 	%f41, %f37, %f25;
	add.f32 	%f42, %f38, %f26;
	add.f32 	%f43, %f39, %f27;
	add.f32 	%f44, %f40, %f28;
	add.s32 	%r31, %r28, 4;
	setp.lt.s32 	%p6, %r31, %r5;
	selp.b32 	%r32, %r31, 0, %p6;
	shl.b32 	%r33, %r32, 2;
	add.s32 	%r34, %r21, %r33;
	cvt.u64.u32 	%rd9, %r34;
	// begin inline asm
	ld.shared.v4.f32 {%f29,%f30,%f31,%f32}, [%rd9];
	// end inline asm
	add.f32 	%f52, %f41, %f29;
	add.f32 	%f53, %f42, %f30;
	add.f32 	%f54, %f43, %f31;
	add.f32 	%f55, %f44, %f32;
	add.s32 	%r35, %r32, 4;
	setp.lt.s32 	%p7, %r35, %r5;
	selp.b32 	%r38, %r35, 0, %p7;
	add.s32 	%r37, %r37, 1;
	setp.ne.s32 	%p8, %r37, 0;
	@%p8 bra 	$L__BB7_5;
$L__BB7_6:
	bar.sync 	0;
	// begin inline asm
	mov.u64 %rd10, %clock64;
	// end inline asm
	setp.ne.s32 	%p9, %r1, 0;
	@%p9 bra 	$L__BB7_8;
	sub.s64 	%rd11, %rd10, %rd5;
	cvta.to.global.u64 	%rd12, %rd3;
	st.global.u64 	[%rd12], %rd11;
	add.f32 	%f45, %f52, %f53;
	add.f32 	%f46, %f45, %f54;
	add.f32 	%f47, %f46, %f55;
	cvta.to.global.u64 	%rd13, %rd4;
	st.global.f32 	[%rd13], %f47;
$L__BB7_8:
	ret;

}
	// .globl	_Z16micro_lds_kernelILi8EEvPmPfii
.visible .entry _Z16micro_lds_kernelILi8EEvPmPfii(
	.param .u64 .ptr .align 1 _Z16micro_lds_kernelILi8EEvPmPfii_param_0,
	.param .u64 .ptr .align 1 _Z16micro_lds_kernelILi8EEvPmPfii_param_1,
	.param .u32 _Z16micro_lds_kernelILi8EEvPmPfii_param_2,
	.param .u32 _Z16micro_lds_kernelILi8EEvPmPfii_param_3
)
{
	.reg .pred 	%p<14>;
	.reg .b32 	%r<55>;
	.reg .b32 	%f<88>;
	.reg .b64 	%rd<18>;

	ld.param.u64 	%rd3, [_Z16micro_lds_kernelILi8EEvPmPfii_param_0];
	ld.param.u64 	%rd4, [_Z16micro_lds_kernelILi8EEvPmPfii_param_1];
	ld.param.u32 	%r12, [_Z16micro_lds_kernelILi8EEvPmPfii_param_2];
	ld.param.u32 	%r13, [_Z16micro_lds_kernelILi8EEvPmPfii_param_3];
	mov.u32 	%r1, %tid.x;
	setp.ge.s32 	%p1, %r1, %r13;
	@%p1 bra 	$L__BB8_3;
	mov.u32 	%r2, %ntid.x;
	mov.u32 	%r16, smem;
	mov.u32 	%r52, %r1;
$L__BB8_2:
	and.b32  	%r14, %r52, 1023;
	cvt.rn.f32.u32 	%f13, %r14;
	mul.f32 	%f14, %f13, 0f3E800000;
	shl.b32 	%r15, %r52, 2;
	add.s32 	%r17, %r16, %r15;
	st.shared.f32 	[%r17], %f14;
	add.s32 	%r52, %r52, %r2;
	setp.lt.s32 	%p2, %r52, %r13;
	@%p2 bra 	$L__BB8_2;
$L__BB8_3:
	bar.sync 	0;
	add.s32 	%r5, %r13, -4;
	bar.sync 	0;
	// begin inline asm
	mov.u64 %rd5, %clock64;
	// end inline asm
	setp.lt.s32 	%p3, %r12, 1;
	mov.f32 	%f84, 0f00000000;
	mov.f32 	%f85, %f84;
	mov.f32 	%f86, %f84;
	mov.f32 	%f87, %f84;
	@%p3 bra 	$L__BB8_6;
	neg.s32 	%r53, %r12;
	shl.b32 	%r18, %r1, 2;
	and.b32  	%r19, %r18, 124;
	rem.s32 	%r54, %r19, %r5;
	mov.f32 	%f87, 0f00000000;
	mov.f32 	%f86, %f87;
	mov.f32 	%f85, %f87;
	mov.f32 	%f84, %f87;
$L__BB8_5:
	.pragma "nounroll";
	shl.b32 	%r20, %r54, 2;
	mov.u32 	%r21, smem;
	add.s32 	%r22, %r21, %r20;
	cvt.u64.u32 	%rd6, %r22;
	// begin inline asm
	ld.shared.v4.f32 {%f17,%f18,%f19,%f20}, [%rd6];
	// end inline asm
	add.f32 	%f49, %f84, %f17;
	add.f32 	%f50, %f85, %f18;
	add.f32 	%f51, %f86, %f19;
	add.f32 	%f52, %f87, %f20;
	add.s32 	%r23, %r54, 4;
	setp.lt.s32 	%p4, %r23, %r5;
	selp.b32 	%r24, %r23, 0, %p4;
	shl.b32 	%r25, %r24, 2;
	add.s32 	%r26, %r21, %r25;
	cvt.u64.u32 	%rd7, %r26;
	// begin inline asm
	ld.shared.v4.f32 {%f21,%f22,%f23,%f24}, [%rd7];
	// end inline asm
	add.f32 	%f53, %f49, %f21;
	add.f32 	%f54, %f50, %f22;
	add.f32 	%f55, %f51, %f23;
	add.f32 	%f56, %f52, %f24;
	add.s32 	%r27, %r24, 4;
	setp.lt.s32 	%p5, %r27, %r5;
	selp.b32 	%r28, %r27, 0, %p5;
	shl.b32 	%r29, %r28, 2;
	add.s32 	%r30, %r21, %r29;
	cvt.u64.u32 	%rd8, %r30;
	// begin inline asm
	ld.shared.v4.f32 {%f25,%f26,%f27,%f28}, [%rd8];
	// end inline asm
	add.f32 	%f57, %f53, %f25;
	add.f32 	%f58, %f54, %f26;
	add.f32 	%f59, %f55, %f27;
	add.f32 	%f60, %f56, %f28;
	add.s32 	%r31, %r28, 4;
	setp.lt.s32 	%p6, %r31, %r5;
	selp.b32 	%r32, %r31, 0, %p6;
	shl.b32 	%r33, %r32, 2;
	add.s32 	%r34, %r21, %r33;
	cvt.u64.u32 	%rd9, %r34;
	// begin inline asm
	ld.shared.v4.f32 {%f29,%f30,%f31,%f32}, [%rd9];
	// end inline asm
	add.f32 	%f61, %f57, %f29;
	add.f32 	%f62, %f58, %f30;
	add.f32 	%f63, %f59, %f31;
	add.f32 	%f64, %f60, %f32;
	add.s32 	%r35, %r32, 4;
	setp.lt.s32 	%p7, %r35, %r5;
	selp.b32 	%r36, %r35, 0, %p7;
	shl.b32 	%r37, %r36, 2;
	add.s32 	%r38, %r21, %r37;
	cvt.u64.u32 	%rd10, %r38;
	// begin inline asm
	ld.shared.v4.f32 {%f33,%f34,%f35,%f36}, [%rd10];
	// end inline asm
	add.f32 	%f65, %f61, %f33;
	add.f32 	%f66, %f62, %f34;
	add.f32 	%f67, %f63, %f35;
	add.f32 	%f68, %f64, %f36;
	add.s32 	%r39, %r36, 4;
	setp.lt.s32 	%p8, %r39, %r5;
	selp.b32 	%r40, %r39, 0, %p8;
	shl.b32 	%r41, %r40, 2;
	add.s32 	%r42, %r21, %r41;
	cvt.u64.u32 	%rd11, %r42;
	// begin inline asm
	ld.shared.v4.f32 {%f37,%f38,%f39,%f40}, [%rd11];
	// end inline asm
	add.f32 	%f69, %f65, %f37;
	add.f32 	%f70, %f66, %f38;
	add.f32 	%f71, %f67, %f39;
	add.f32 	%f72, %f68, %f40;
	add.s32 	%r43, %r40, 4;
	setp.lt.s32 	%p9, %r43, %r5;
	selp.b32 	%r44, %r43, 0, %p9;
	shl.b32 	%r45, %r44, 2;
	add.s32 	%r46, %r21, %r45;
	cvt.u64.u32 	%rd12, %r46;
	// begin inline asm
	ld.shared.v4.f32 {%f41,%f42,%f43,%f44}, [%rd12];
	// end inline asm
	add.f32 	%f73, %f69, %f41;
	add.f32 	%f74, %f70, %f42;
	add.f32 	%f75, %f71, %f43;
	add.f32 	%f76, %f72, %f44;
	add.s32 	%r47, %r44, 4;
	setp.lt.s32 	%p10, %r47, %r5;
	selp.b32 	%r48, %r47, 0, %p10;
	shl.b32 	%r49, %r48, 2;
	add.s32 	%r50, %r21, %r49;
	cvt.u64.u32 	%rd13, %r50;
	// begin inline asm
	ld.shared.v4.f32 {%f45,%f46,%f47,%f48}, [%rd13];
	// end inline asm
	add.f32 	%f84, %f73, %f45;
	add.f32 	%f85, %f74, %f46;
	add.f32 	%f86, %f75, %f47;
	add.f32 	%f87, %f76, %f48;
	add.s32 	%r51, %r48, 4;
	setp.lt.s32 	%p11, %r51, %r5;
	selp.b32 	%r54, %r51, 0, %p11;
	add.s32 	%r53, %r53, 1;
	setp.ne.s32 	%p12, %r53, 0;
	@%p12 bra 	$L__BB8_5;
$L__BB8_6:
	bar.sync 	0;
	// begin inline asm
	mov.u64 %rd14, %clock64;
	// end inline asm
	setp.ne.s32 	%p13, %r1, 0;
	@%p13 bra 	$L__BB8_8;
	sub.s64 	%rd15, %rd14, %rd5;
	cvta.to.global.u64 	%rd16, %rd3;
	st.global.u64 	[%rd16], %rd15;
	add.f32 	%f77, %f84, %f85;
	add.f32 	%f78, %f77, %f86;
	add.f32 	%f79, %f78, %f87;
	cvta.to.global.u64 	%rd17, %rd4;
	st.global.f32 	[%rd17], %f79;
$L__BB8_8:
	ret;

}
	// .globl	_Z16micro_lds_kernelILi16EEvPmPfii
.visible .entry _Z16micro_lds_kernelILi16EEvPmPfii(
	.param .u64 .ptr .align 1 _Z16micro_lds_kernelILi16EEvPmPfii_param_0,
	.param .u64 .ptr .align 1 _Z16micro_lds_kernelILi16EEvPmPfii_param_1,
	.param .u32 _Z16micro_lds_kernelILi16EEvPmPfii_param_2,
	.param .u32 _Z16micro_lds_kernelILi16EEvPmPfii_param_3
)
{
	.reg .pred 	%p<22>;
	.reg .b32 	%r<87>;
	.reg .b32 	%f<152>;
	.reg .b64 	%rd<26>;

	ld.param.u64 	%rd3, [_Z16micro_lds_kernelILi16EEvPmPfii_param_0];
	ld.param.u64 	%rd4, [_Z16micro_lds_kernelILi16EEvPmPfii_param_1];
	ld.param.u32 	%r12, [_Z16micro_lds_kernelILi16EEvPmPfii_param_2];
	ld.param.u32 	%r13, [_Z16micro_lds_kernelILi16EEvPmPfii_param_3];
	mov.u32 	%r1, %tid.x;
	setp.ge.s32 	%p1, %r1, %r13;
	@%p1 bra 	$L__BB9_3;
	mov.u32 	%r2, %ntid.x;
	mov.u32 	%r16, smem;
	mov.u32 	%r84, %r1;
$L__BB9_2:
	and.b32  	%r14, %r84, 1023;
	cvt.rn.f32.u32 	%f13, %r14;
	mul.f32 	%f14, %f13, 0f3E800000;
	shl.b32 	%r15, %r84, 2;
	add.s32 	%r17, %r16, %r15;
	st.shared.f32 	[%r17], %f14;
	add.s32 	%r84, %r84, %r2;
	setp.lt.s32 	%p2, %r84, %r13;
	@%p2 bra 	$L__BB9_2;
$L__BB9_3:
	bar.sync 	0;
	add.s32 	%r5, %r13, -4;
	bar.sync 	0;
	// begin inline asm
	mov.u64 %rd5, %clock64;
	// end inline asm
	setp.lt.s32 	%p3, %r12, 1;
	mov.f32 	%f148, 0f00000000;
	mov.f32 	%f149, %f148;
	mov.f32 	%f150, %f148;
	mov.f32 	%f151, %f148;
	@%p3 bra 	$L__BB9_6;
	neg.s32 	%r85, %r12;
	shl.b32 	%r18, %r1, 2;
	and.b32  	%r19, %r18, 124;
	rem.s32 	%r86, %r19, %r5;
	mov.f32 	%f151, 0f00000000;
	mov.f32 	%f150, %f151;
	mov.f32 	%f149, %f151;
	mov.f32 	%f148, %f151;
$L__BB9_5:
	.pragma "nounroll";
	shl.b32 	%r20, %r86, 2;
	mov.u32 	%r21, smem;
	add.s32 	%r22, %r21, %r20;
	cvt.u64.u32 	%rd6, %r22;
	// begin inline asm
	ld.shared.v4.f32 {%f17,%f18,%f19,%f20}, [%rd6];
	// end inline asm
	add.f32 	%f81, %f148, %f17;
	add.f32 	%f82, %f149, %f18;
	add.f32 	%f83, %f150, %f19;
	add.f32 	%f84, %f151, %f20;
	add.s32 	%r23, %r86, 4;
	setp.lt.s32 	%p4, %r23, %r5;
	selp.b32 	%r24, %r23, 0, %p4;
	shl.b32 	%r25, %r24, 2;
	add.s32 	%r26, %r21, %r25;
	cvt.u64.u32 	%rd7, %r26;
	// begin inline asm
	ld.shared.v4.f32 {%f21,%f22,%f23,%f24}, [%rd7];
	// end inline asm
	add.f32 	%f85, %f81, %f21;
	add.f32 	%f86, %f82, %f22;
	add.f32 	%f87, %f83, %f23;
	add.f32 	%f88, %f84, %f24;
	add.s32 	%r27, %r24, 4;
	setp.lt.s32 	%p5, %r27, %r5;
	selp.b32 	%r28, %r27, 0, %p5;
	shl.b32 	%r29, %r28, 2;
	add.s32 	%r30, %r21, %r29;
	cvt.u64.u32 	%rd8, %r30;
	// begin inline asm
	ld.shared.v4.f32 {%f25,%f26,%f27,%f28}, [%rd8];
	// end inline asm
	add.f32 	%f89, %f85, %f25;
	add.f32 	%f90, %f86, %f26;
	add.f32 	%f91, %f87, %f27;
	add.f32 	%f92, %f88, %f28;
	add.s32 	%r31, %r28, 4;
	setp.lt.s32 	%p6, %r31, %r5;
	selp.b32 	%r32, %r31, 0, %p6;
	shl.b32 	%r33, %r32, 2;
	add.s32 	%r34, %r21, %r33;
	cvt.u64.u32 	%rd9, %r34;
	// begin inline asm
	ld.shared.v4.f32 {%f29,%f30,%f31,%f32}, [%rd9];
	// end inline asm
	add.f32 	%f93, %f89, %f29;
	add.f32 	%f94, %f90, %f30;
	add.f32 	%f95, %f91, %f31;
	add.f32 	%f96, %f92, %f32;
	add.s32 	%r35, %r32, 4;
	setp.lt.s32 	%p7, %r35, %r5;
	selp.b32 	%r36, %r35, 0, %p7;
	shl.b32 	%r37, %r36, 2;
	add.s32 	%r38, %r21, %r37;
	cvt.u64.u32 	%rd10, %r38;
	// begin inline asm
	ld.shared.v4.f32 {%f33,%f34,%f35,%f36}, [%rd10];
	// end inline asm
	add.f32 	%f97, %f93, %f33;
	add.f32 	%f98, %f94, %f34;
	add.f32 	%f99, %f95, %f35;
	add.f32 	%f100, %f96, %f36;
	add.s32 	%r39, %r36, 4;
	setp.lt.s32 	%p8, %r39, %r5;
	selp.b32 	%r40, %r39, 0, %p8;
	shl.b32 	%r41, %r40, 2;
	add.s32 	%r42, %r21, %r41;
	cvt.u64.u32 	%rd11, %r42;
	// begin inline asm
	ld.shared.v4.f32 {%f37,%f38,%f39,%f40}, [%rd11];
	// end inline asm
	add.f32 	%f101, %f97, %f37;
	add.f32 	%f102, %f98, %f38;
	add.f32 	%f103, %f99, %f39;
	add.f32 	%f104, %f100, %f40;
	add.s32 	%r43, %r40, 4;
	setp.lt.s32 	%p9, %r43, %r5;
	selp.b32 	%r44, %r43, 0, %p9;
	shl.b32 	%r45, %r44, 2;
	add.s32 	%r46, %r21, %r45;
	cvt.u64.u32 	%rd12, %r46;
	// begin inline asm
	ld.shared.v4.f32 {%f41,%f42,%f43,%f44}, [%rd12];
	// end inline asm
	add.f32 	%f105, %f101, %f41;
	add.f32 	%f106, %f102, %f42;
	add.f32 	%f107, %f103, %f43;
	add.f32 	%f108, %f104, %f44;
	add.s32 	%r47, %r44, 4;
	setp.lt.s32 	%p10, %r47, %r5;
	selp.b32 	%r48, %r47, 0, %p10;
	shl.b32 	%r49, %r48, 2;
	add.s32 	%r50, %r21, %r49;
	cvt.u64.u32 	%rd13, %r50;
	// begin inline asm
	ld.shared.v4.f32 {%f45,%f46,%f47,%f48}, [%rd13];
	// end inline asm
	add.f32 	%f109, %f105, %f45;
	add.f32 	%f110, %f106, %f46;
	add.f32 	%f111, %f107, %f47;
	add.f32 	%f112, %f108, %f48;
	add.s32 	%r51, %r48, 4;
	setp.lt.s32 	%p11, %r51, %r5;
	selp.b32 	%r52, %r51, 0, %p11;
	shl.b32 	%r53, %r52, 2;
	add.s32 	%r54, %r21, %r53;
	cvt.u64.u32 	%rd14, %r54;
	// begin inline asm
	ld.shared.v4.f32 {%f49,%f50,%f51,%f52}, [%rd14];
	// end inline asm
	add.f32 	%f113, %f109, %f49;
	add.f32 	%f114, %f110, %f50;
	add.f32 	%f115, %f111, %f51;
	add.f32 	%f116, %f112, %f52;
	add.s32 	%r55, %r52, 4;
	setp.lt.s32 	%p12, %r55, %r5;
	selp.b32 	%r56, %r55, 0, %p12;
	shl.b32 	%r57, %r56, 2;
	add.s32 	%r58, %r21, %r57;
	cvt.u64.u32 	%rd15, %r58;
	// begin inline asm
	ld.shared.v4.f32 {%f53,%f54,%f55,%f56}, [%rd15];
	// end inline asm
	add.f32 	%f117, %f113, %f53;
	add.f32 	%f118, %f114, %f54;
	add.f32 	%f119, %f115, %f55;
	add.f32 	%f120, %f116, %f56;
	add.s32 	%r59, %r56, 4;
	setp.lt.s32 	%p13, %r59, %r5;
	selp.b32 	%r60, %r59, 0, %p13;
	shl.b32 	%r61, %r60, 2;
	add.s32 	%r62, %r21, %r61;
	cvt.u64.u32 	%rd16, %r62;
	// begin inline asm
	ld.shared.v4.f32 {%f57,%f58,%f59,%f60}, [%rd16];
	// end inline asm
	add.f32 	%f121, %f117, %f57;
	add.f32 	%f122, %f118, %f58;
	add.f32 	%f123, %f119, %f59;
	add.f32 	%f124, %f120, %f60;
	add.s32 	%r63, %r60, 4;
	setp.lt.s32 	%p14, %r63, %r5;
	selp.b32 	%r64, %r63, 0, %p14;
	shl.b32 	%r65, %r64, 2;
	add.s32 	%r66, %r21, %r65;
	cvt.u64.u32 	%rd17, %r66;
	// begin inline asm
	ld.shared.v4.f32 {%f61,%f62,%f63,%f64}, [%rd17];
	// end inline asm
	add.f32 	%f125, %f121, %f61;
	add.f32 	%f126, %f122, %f62;
	add.f32 	%f127, %f123, %f63;
	add.f32 	%f128, %f124, %f64;
	add.s32 	%r67, %r64, 4;
	setp.lt.s32 	%p15, %r67, %r5;
	selp.b32 	%r68, %r67, 0, %p15;
	shl.b32 	%r69, %r68, 2;
	add.s32 	%r70, %r21, %r69;
	cvt.u64.u32 	%rd18, %r70;
	// begin inline asm
	ld.shared.v4.f32 {%f65,%f66,%f67,%f68}, [%rd18];
	// end inline asm
	add.f32 	%f129, %f125, %f65;
	add.f32 	%f130, %f126, %f66;
	add.f32 	%f131, %f127, %f67;
	add.f32 	%f132, %f128, %f68;
	add.s32 	%r71, %r68, 4;
	setp.lt.s32 	%p16, %r71, %r5;
	selp.b32 	%r72, %r71, 0, %p16;
	shl.b32 	%r73, %r72, 2;
	add.s32 	%r74, %r21, %r73;
	cvt.u64.u32 	%rd19, %r74;
	// begin inline asm
	ld.shared.v4.f32 {%f69,%f70,%f71,%f72}, [%rd19];
	// end inline asm
	add.f32 	%f133, %f129, %f69;
	add.f32 	%f134, %f130, %f70;
	add.f32 	%f135, %f131, %f71;
	add.f32 	%f136, %f132, %f72;
	add.s32 	%r75, %r72, 4;
	setp.lt.s32 	%p17, %r75, %r5;
	selp.b32 	%r76, %r75, 0, %p17;
	shl.b32 	%r77, %r76, 2;
	add.s32 	%r78, %r21, %r77;
	cvt.u64.u32 	%rd20, %r78;
	// begin inline asm
	ld.shared.v4.f32 {%f73,%f74,%f75,%f76}, [%rd20];
	// end inline asm
	add.f32 	%f137, %f133, %f73;
	add.f32 	%f138, %f134, %f74;
	add.f32 	%f139, %f135, %f75;
	add.f32 	%f140, %f136, %f76;
	add.s32 	%r79, %r76, 4;
	setp.lt.s32 	%p18, %r79, %r5;
	selp.b32 	%r80, %r79, 0, %p18;
	shl.b32 	%r81, %r80, 2;
	add.s32 	%r82, %r21, %r81;
	cvt.u64.u32 	%rd21, %r82;
	// begin inline asm
	ld.shared.v4.f32 {%f77,%f78,%f79,%f80}, [%rd21];
	// end inline asm
	add.f32 	%f148, %f137, %f77;
	add.f32 	%f149, %f138, %f78;
	add.f32 	%f150, %f139, %f79;
	add.f32 	%f151, %f140, %f80;
	add.s32 	%r83, %r80, 4;
	setp.lt.s32 	%p19, %r83, %r5;
	selp.b32 	%r86, %r83, 0, %p19;
	add.s32 	%r85, %r85, 1;
	setp.ne.s32 	%p20, %r85, 0;
	@%p20 bra 	$L__BB9_5;
$L__BB9_6:
	bar.sync 	0;
	// begin inline asm
	mov.u64 %rd22, %clock64;
	// end inline asm
	setp.ne.s32 	%p21, %r1, 0;
	@%p21 bra 	$L__BB9_8;
	sub.s64 	%rd23, %rd22, %rd5;
	cvta.to.global.u64 	%rd24, %rd3;
	st.global.u64 	[%rd24], %rd23;
	add.f32 	%f141, %f148, %f149;
	add.f32 	%f142, %f141, %f150;
	add.f32 	%f143, %f142, %f151;
	cvta.to.global.u64 	%rd25, %rd4;
	st.global.f32 	[%rd25], %f143;
$L__BB9_8:
	ret;

}


// ===== COMPILED SASS (sm_100) =====

	.target	sm_100

	.elftype	@"ET_EXEC"


//--------------------- .note.nv.tkinfo           --------------------------
	.section	.note.nv.tkinfo,"",@"SHT_NOTE"
	.sectionflags	@"SHF_NOTE_NV_TKINFO"
	.tkinfo
        /*0018*/ 	.word	0x00000002
        /*0030*/ 	.string	""
        /*0030*/ 	.string	"ptxas"
        /*0030*/ 	.string	"Cuda compilation tools, release 13.0, V13.0.88"
        /*0030*/ 	.string	"Build cuda_13.0.r13.0/compiler.36424714_0"
        /*0030*/ 	.string	"-arch sm_100 -m 64 "



//--------------------- .note.nv.cuinfo           --------------------------
	.section	.note.nv.cuinfo,"",@"SHT_NOTE"
	.sectionflags	@"SHF_NOTE_NV_CUINFO"
        /*0018*/ 	.short	0x0002
        /*001a*/ 	.short	0x0064
        /*001c*/ 	.short	0x0082
	.zero		2


//--------------------- .nv.info                  --------------------------
	.section	.nv.info,"",@"SHT_CUDA_INFO"
	.align	4


	//----- nvinfo : EIATTR_REGCOUNT
	.align		4
        /*0000*/ 	.byte	0x04, 0x2f
        /*0002*/ 	.short	(.L_1 - .L_0)
	.align		4
.L_0:
        /*0004*/ 	.word	index@(_Z16micro_ldg_kernelILi4EEvPmPfPKfiii)
        /*0008*/ 	.word	0x00000020


	//----- nvinfo : EIATTR_FRAME_SIZE
	.align		4
.L_1:
        /*000c*/ 	.byte	0x04, 0x11
        /*000e*/ 	.short	(.L_3 - .L_2)
	.align		4
.L_2:
        /*0010*/ 	.word	index@(_Z16micro_ldg_kernelILi4EEvPmPfPKfiii)
        /*0014*/ 	.word	0x00000000


	//----- nvinfo : EIATTR_REGCOUNT
	.align		4
.L_3:
        /*0018*/ 	.byte	0x04, 0x2f
        /*001a*/ 	.short	(.L_5 - .L_4)
	.align		4
.L_4:
        /*001c*/ 	.word	index@(_Z16micro_ldg_kernelILi1EEvPmPfPKfiii)
        /*0020*/ 	.word	0x00000014


	//----- nvinfo : EIATTR_FRAME_SIZE
	.align		4
.L_5:
        /*0024*/ 	.byte	0x04, 0x11
        /*0026*/ 	.short	(.L_7 - .L_6)
	.align		4
.L_6:
        /*0028*/ 	.word	index@(_Z16micro_ldg_kernelILi1EEvPmPfPKfiii)
        /*002c*/ 	.word	0x00000000


	//----- nvinfo : EIATTR_REGCOUNT
	.align		4
.L_7:
        /*0030*/ 	.byte	0x04, 0x2f
        /*0032*/ 	.short	(.L_9 - .L_8)
	.align		4
.L_8:
        /*0034*/ 	.word	index@(_Z16micro_ldg_kernelILi2EEvPmPfPKfiii)
        /*0038*/ 	.word	0x0000001c


	//----- nvinfo : EIATTR_FRAME_SIZE
	.align		4
.L_9:
        /*003c*/ 	.byte	0x04, 0x11
        /*003e*/ 	.short	(.L_11 - .L_10)
	.align		4
.L_10:
        /*0040*/ 	.word	index@(_Z16micro_ldg_kernelILi2EEvPmPfPKfiii)
        /*0044*/ 	.word	0x00000000


	//----- nvinfo : EIATTR_REGCOUNT
	.align		4
.L_11:
        /*0048*/ 	.byte	0x04, 0x2f
        /*004a*/ 	.short	(.L_13 - .L_12)
	.align		4
.L_12:
        /*004c*/ 	.word	index@(_Z16micro_ldg_kernelILi8EEvPmPfPKfiii)
        /*0050*/ 	.word	0x00000022


	//----- nvinfo : EIATTR_FRAME_SIZE
	.align		4
.L_13:
        /*0054*/ 	.byte	0x04, 0x11
        /*0056*/ 	.short	(.L_15 - .L_14)
	.align		4
.L_14:
        /*0058*/ 	.word	index@(_Z16micro_ldg_kernelILi8EEvPmPfPKfiii)
        /*005c*/ 	.word	0x00000000


	//----- nvinfo : EIATTR_REGCOUNT
	.align		4
.L_15:
        /*0060*/ 	.byte	0x04, 0x2f
        /*0062*/ 	.short	(.L_17 - .L_16)
	.align		4
.L_16:
        /*0064*/ 	.word	index@(_Z16micro_ldg_kernelILi16EEvPmPfPKfiii)
        /*0068*/ 	.word	0x00000022


	//----- nvinfo : EIATTR_FRAME_SIZE
	.align		4
.L_17:
        /*006c*/ 	.byte	0x04, 0x11
        /*006e*/ 	.short	(.L_19 - .L_18)
	.align		4
.L_18:
        /*0070*/ 	.word	index@(_Z16micro_ldg_kernelILi16EEvPmPfPKfiii)
        /*0074*/ 	.word	0x00000000


	//----- nvinfo : EIATTR_REGCOUNT
	.align		4
.L_19:
        /*0078*/ 	.byte	0x04, 0x2f
        /*007a*/ 	.short	(.L_21 - .L_20)
	.align		4
.L_20:
        /*007c*/ 	.word	index@(_Z16micro_lds_kernelILi1EEvPmPfii)
        /*0080*/ 	.word	0x00000010


	//----- nvinfo : EIATTR_FRAME_SIZE
	.align		4
.L_21:
        /*0084*/ 	.byte	0x04, 0x11
        /*0086*/ 	.short	(.L_23 - .L_22)
	.align		4
.L_22:
        /*0088*/ 	.word	index@(_Z16micro_lds_kernelILi1EEvPmPfii)
        /*008c*/ 	.word	0x00000000


	//----- nvinfo : EIATTR_REGCOUNT
	.align		4
.L_23:
        /*0090*/ 	.byte	0x04, 0x2f
        /*0092*/ 	.short	(.L_25 - .L_24)
	.align		4
.L_24:
        /*0094*/ 	.word	index@(_Z16micro_lds_kernelILi2EEvPmPfii)
        /*0098*/ 	.word	0x00000014


	//----- nvinfo : EIATTR_FRAME_SIZE
	.align		4
.L_25:
        /*009c*/ 	.byte	0x04, 0x11
        /*009e*/ 	.short	(.L_27 - .L_26)
	.align		4
.L_26:
        /*00a0*/ 	.word	index@(_Z16micro_lds_kernelILi2EEvPmPfii)
        /*00a4*/ 	.word	0x00000000


	//----- nvinfo : EIATTR_REGCOUNT
	.align		4
.L_27:
        /*00a8*/ 	.byte	0x04, 0x2f
        /*00aa*/ 	.short	(.L_29 - .L_28)
	.align		4
.L_28:
        /*00ac*/ 	.word	index@(_Z16micro_lds_kernelILi4EEvPmPfii)
        /*00b0*/ 	.word	0x0000001c


	//----- nvinfo : EIATTR_FRAME_SIZE
	.align		4
.L_29:
        /*00b4*/ 	.byte	0x04, 0x11
        /*00b6*/ 	.short	(.L_31 - .L_30)
	.align		4
.L_30:
        /*00b8*/ 	.word	index@(_Z16micro_lds_kernelILi4EEvPmPfii)
        /*00bc*/ 	.word	0x00000000


	//----- nvinfo : EIATTR_REGCOUNT
	.align		4
.L_31:
        /*00c0*/ 	.byte	0x04, 0x2f
        /*00c2*/ 	.short	(.L_33 - .L_32)
	.align		4
.L_32:
        /*00c4*/ 	.word	index@(_Z16micro_lds_kernelILi8EEvPmPfii)
        /*00c8*/ 	.word	0x0000001f


	//----- nvinfo : EIATTR_FRAME_SIZE
	.align		4
.L_33:
        /*00cc*/ 	.byte	0x04, 0x11
        /*00ce*/ 	.short	(.L_35 - .L_34)
	.align		4
.L_34:
        /*00d0*/ 	.word	index@(_Z16micro_lds_kernelILi8EEvPmPfii)
        /*00d4*/ 	.word	0x00000000


	//----- nvinfo : EIATTR_REGCOUNT
	.align		4
.L_35:
        /*00d8*/ 	.byte	0x04, 0x2f
        /*00da*/ 	.short	(.L_37 - .L_36)
	.align		4
.L_36:
        /*00dc*/ 	.word	index@(_Z16micro_lds_kernelILi16EEvPmPfii)
        /*00e0*/ 	.word	0x00000020


	//----- nvinfo : EIATTR_FRAME_SIZE
	.align		4
.L_37:
        /*00e4*/ 	.byte	0x04, 0x11
        /*00e6*/ 	.short	(.L_39 - .L_38)
	.align		4
.L_38:
        /*00e8*/ 	.word	index@(_Z16micro_lds_kernelILi16EEvPmPfii)
        /*00ec*/ 	.word	0x00000000


	//----- nvinfo : EIATTR_MIN_STACK_SIZE
	.align		4
.L_39:
        /*00f0*/ 	.byte	0x04, 0x12
        /*00f2*/ 	.short	(.L_41 - .L_40)
	.align		4
.L_40:
        /*00f4*/ 	.word	index@(_Z16micro_lds_kernelILi16EEvPmPfii)
        /*00f8*/ 	.word	0x00000000


	//----- nvinfo : EIATTR_MIN_STACK_SIZE
	.align		4
.L_41:
        /*00fc*/ 	.byte	0x04, 0x12
        /*00fe*/ 	.short	(.L_43 - .L_42)
	.align		4
.L_42:
        /*0100*/ 	.word	index@(_Z16micro_lds_kernelILi8EEvPmPfii)
        /*0104*/ 	.word	0x00000000


	//----- nvinfo : EIATTR_MIN_STACK_SIZE
	.align		4
.L_43:
        /*0108*/ 	.byte	0x04, 0x12
        /*010a*/ 	.short	(.L_45 - .L_44)
	.align		4
.L_44:
        /*010c*/ 	.word	index@(_Z16micro_lds_kernelILi4EEvPmPfii)
        /*0110*/ 	.word	0x00000000


	//----- nvinfo : EIATTR_MIN_STACK_SIZE
	.align		4
.L_45:
        /*0114*/ 	.byte	0x04, 0x12
        /*0116*/ 	.short	(.L_47 - .L_46)
	.align		4
.L_46:
        /*0118*/ 	.word	index@(_Z16micro_lds_kernelILi2EEvPmPfii)
        /*011c*/ 	.word	0x00000000


	//----- nvinfo : EIATTR_MIN_STACK_SIZE
	.align		4
.L_47:
        /*0120*/ 	.byte	0x04, 0x12
        /*0122*/ 	.short	(.L_49 - .L_48)
	.align		4
.L_48:
        /*0124*/ 	.word	index@(_Z16micro_lds_kernelILi1EEvPmPfii)
        /*0128*/ 	.word	0x00000000


	//----- nvinfo : EIATTR_MIN_STACK_SIZE
	.align		4
.L_49:
        /*012c*/ 	.byte	0x04, 0x12
        /*012e*/ 	.short	(.L_51 - .L_50)
	.align		4
.L_50:
        /*0130*/ 	.word	index@(_Z16micro_ldg_kernelILi16EEvPmPfPKfiii)
        /*0134*/ 	.word	0x00000000


	//----- nvinfo : EIATTR_MIN_STACK_SIZE
	.align		4
.L_51:
        /*0138*/ 	.byte	0x04, 0x12
        /*013a*/ 	.short	(.L_53 - .L_52)
	.align		4
.L_52:
        /*013c*/ 	.word	index@(_Z16micro_ldg_kernelILi8EEvPmPfPKfiii)
        /*0140*/ 	.word	0x00000000


	//----- nvinfo : EIATTR_MIN_STACK_SIZE
	.align		4
.L_53:
        /*0144*/ 	.byte	0x04, 0x12
        /*0146*/ 	.short	(.L_55 - .L_54)
	.align		4
.L_54:
        /*0148*/ 	.word	index@(_Z16micro_ldg_kernelILi2EEvPmPfPKfiii)
        /*014c*/ 	.word	0x00000000


	//----- nvinfo : EIATTR_MIN_STACK_SIZE
	.align		4
.L_55:
        /*0150*/ 	.byte	0x04, 0x12
        /*0152*/ 	.short	(.L_57 - .L_56)
	.align		4
.L_56:
        /*0154*/ 	.word	index@(_Z16micro_ldg_kernelILi1EEvPmPfPKfiii)
        /*0158*/ 	.word	0x00000000


	//----- nvinfo : EIATTR_MIN_STACK_SIZE
	.align		4
.L_57:
        /*015c*/ 	.byte	0x04, 0x12
        /*015e*/ 	.short	(.L_59 - .L_58)
	.align		4
.L_58:
        /*0160*/ 	.word	index@(_Z16micro_ldg_kernelILi4EEvPmPfPKfiii)
        /*0164*/ 	.word	0x00000000
.L_59:


//--------------------- .nv.compat                --------------------------
	.section	.nv.compat,"",@"SHT_CUDA_COMPAT_INFO"
	.align	4
        /*0000*/ 	.byte	0x02, 0x09, 0x00, 0x00, 0x02, 0x02, 0x01, 0x00, 0x02, 0x05, 0x05, 0x00, 0x03, 0x07, 0x01, 0x01
        /*0010*/ 	.byte	0x02, 0x03, 0x00, 0x00, 0x02, 0x06, 0x01, 0x00, 0x04, 0x0b, 0x08, 0x00, 0x09, 0x00, 0x00, 0x00
        /*0020*/ 	.byte	0x00, 0x00, 0x00, 0x00


//--------------------- .nv.info._Z16micro_lds_kernelILi16EEvPmPfii --------------------------
	.section	.nv.info._Z16micro_lds_kernelILi16EEvPmPfii,"",@"SHT_CUDA_INFO"
	.sectionflags	@""
	.align	4


	//----- nvinfo : EIATTR_CUDA_API_VERSION
	.align		4
        /*0000*/ 	.byte	0x04, 0x37
        /*0002*/ 	.short	(.L_61 - .L_60)
.L_60:
        /*0004*/ 	.word	0x00000082


	//----- nvinfo : EIATTR_KPARAM_INFO
	.align		4
.L_61:
        /*0008*/ 	.byte	0x04, 0x17
        /*000a*/ 	.short	(.L_63 - .L_62)
.L_62:
        /*000c*/ 	.word	0x00000000
        /*0010*/ 	.short	0x0003
        /*0012*/ 	.short	0x0014
        /*0014*/ 	.byte	0x00, 0xf0, 0x11, 0x00


	//----- nvinfo : EIATTR_KPARAM_INFO
	.align		4
.L_63:
        /*0018*/ 	.byte	0x04, 0x17
        /*001a*/ 	.short	(.L_65 - .L_64)
.L_64:
        /*001c*/ 	.word	0x00000000
        /*0020*/ 	.short	0x0002
        /*0022*/ 	.short	0x0010
        /*0024*/ 	.byte	0x00, 0xf0, 0x11, 0x00


	//----- nvinfo : EIATTR_KPARAM_INFO
	.align		4
.L_65:
        /*0028*/ 	.byte	0x04, 0x17
        /*002a*/ 	.short	(.L_67 - .L_66)
.L_66:
        /*002c*/ 	.word	0x00000000
        /*0030*/ 	.short	0x0001
        /*0032*/ 	.short	0x0008
        /*0034*/ 	.byte	0x00, 0xf5, 0x21, 0x00


	//----- nvinfo : EIATTR_KPARAM_INFO
	.align		4
.L_67:
        /*0038*/ 	.byte	0x04, 0x17
        /*003a*/ 	.short	(.L_69 - .L_68)
.L_68:
        /*003c*/ 	.word	0x00000000
        /*0040*/ 	.short	0x0000
        /*0042*/ 	.short	0x0000
        /*0044*/ 	.byte	0x00, 0xf5, 0x21, 0x00


	//----- nvinfo : EIATTR_SPARSE_MMA_MASK
	.align		4
.L_69:
        /*0048*/ 	.byte	0x03, 0x50
        /*004a*/ 	.short	0x0000


	//----- nvinfo : EIATTR_MAXREG_COUNT
	.align		4
        /*004c*/ 	.byte	0x03, 0x1b
        /*004e*/ 	.short	0x00ff


	//----- nvinfo : EIATTR_NUM_BARRIERS
	.align		4
        /*0050*/ 	.byte	0x02, 0x4c
        /*0052*/ 	.byte	0x01
	.zero		1


	//----- nvinfo : EIATTR_MERCURY_ISA_VERSION
	.align		4
        /*0054*/ 	.byte	0x03, 0x5f
        /*0056*/ 	.short	0x0101


	//----- nvinfo : EIATTR_VRC_CTA_INIT_COUNT
	.align		4
        /*0058*/ 	.byte	0x02, 0x4a
	.zero		1
	.zero		1


	//----- nvinfo : EIATTR_EXIT_INSTR_OFFSETS
	.align		4
        /*005c*/ 	.byte	0x04, 0x1c
        /*005e*/ 	.short	(.L_71 - .L_70)


	//   ....[0]....
.L_70:
        /*0060*/ 	.word	0x00000d40


	//   ....[1]....
        /*0064*/ 	.word	0x00000df0


	//----- nvinfo : EIATTR_CRS_STACK_SIZE
	.align		4
.L_71:
        /*0068*/ 	.byte	0x04, 0x1e
        /*006a*/ 	.short	(.L_73 - .L_72)
.L_72:
        /*006c*/ 	.word	0x00000000


	//----- nvinfo : EIATTR_CBANK_PARAM_SIZE
	.align		4
.L_73:
        /*0070*/ 	.byte	0x03, 0x19
        /*0072*/ 	.short	0x0018


	//----- nvinfo : EIATTR_PARAM_CBANK
	.align		4
        /*0074*/ 	.byte	0x04, 0x0a
        /*0076*/ 	.short	(.L_75 - .L_74)
	.align		4
.L_74:
        /*0078*/ 	.word	index@(.nv.constant0._Z16micro_lds_kernelILi16EEvPmPfii)
        /*007c*/ 	.short	0x0380
        /*007e*/ 	.short	0x0018


	//----- nvinfo : EIATTR_SW_WAR
	.align		4
.L_75:
        /*0080*/ 	.byte	0x04, 0x36
        /*0082*/ 	.short	(.L_77 - .L_76)
.L_76:
        /*0084*/ 	.word	0x00000008
.L_77:


//--------------------- .nv.info._Z16micro_lds_kernelILi8EEvPmPfii --------------------------
	.section	.nv.info._Z16micro_lds_kernelILi8EEvPmPfii,"",@"SHT_CUDA_INFO"
	.sectionflags	@""
	.align	4


	//----- nvinfo : EIATTR_CUDA_API_VERSION
	.align		4
        /*0000*/ 	.byte	0x04, 0x37
        /*0002*/ 	.short	(.L_79 - .L_78)
.L_78:
        /*0004*/ 	.word	0x00000082


	//----- nvinfo : EIATTR_KPARAM_INFO
	.align		4
.L_79:
        /*0008*/ 	.byte	0x04, 0x17
        /*000a*/ 	.short	(.L_81 - .L_80)
.L_80:
        /*000c*/ 	.word	0x00000000
        /*0010*/ 	.short	0x0003
        /*0012*/ 	.short	0x0014
        /*0014*/ 	.byte	0x00, 0xf0, 0x11, 0x00


	//----- nvinfo : EIATTR_KPARAM_INFO
	.align		4
.L_81:
        /*0018*/ 	.byte	0x04, 0x17
        /*001a*/ 	.short	(.L_83 - .L_82)
.L_82:
        /*001c*/ 	.word	0x00000000
        /*0020*/ 	.short	0x0002
        /*0022*/ 	.short	0x0010
        /*0024*/ 	.byte	0x00, 0xf0, 0x11, 0x00


	//----- nvinfo : EIATTR_KPARAM_INFO
	.align		4
.L_83:
        /*0028*/ 	.byte	0x04, 0x17
        /*002a*/ 	.short	(.L_85 - .L_84)
.L_84:
        /*002c*/ 	.word	0x00000000
        /*0030*/ 	.short	0x0001
        /*0032*/ 	.short	0x0008
        /*0034*/ 	.byte	0x00, 0xf5, 0x21, 0x00


	//----- nvinfo : EIATTR_KPARAM_INFO
	.align		4
.L_85:
        /*0038*/ 	.byte	0x04, 0x17
        /*003a*/ 	.short	(.L_87 - .L_86)
.L_86:
        /*003c*/ 	.word	0x00000000
        /*0040*/ 	.short	0x0000
        /*0042*/ 	.short	0x0000
        /*0044*/ 	.byte	0x00, 0xf5, 0x21, 0x00


	//----- nvinfo : EIATTR_SPARSE_MMA_MASK
	.align		4
.L_87:
        /*0048*/ 	.byte	0x03, 0x50
        /*004a*/ 	.short	0x0000


	//----- nvinfo : EIATTR_MAXREG_COUNT
	.align		4
        /*004c*/ 	.byte	0x03, 0x1b
        /*004e*/ 	.short	0x00ff


	//----- nvinfo : EIATTR_NUM_BARRIERS
	.align		4
        /*0050*/ 	.byte	0x02, 0x4c
        /*0052*/ 	.byte	0x01
	.zero		1


	//----- nvinfo : EIATTR_MERCURY_ISA_VERSION
	.align		4
        /*0054*/ 	.byte	0x03, 0x5f
        /*0056*/ 	.short	0x0101


	//----- nvinfo : EIATTR_VRC_CTA_INIT_COUNT
	.align		4
        /*0058*/ 	.byte	0x02, 0x4a
	.zero		1
	.zero		1


	//----- nvinfo : EIATTR_EXIT_INSTR_OFFSETS
	.align		4
        /*005c*/ 	.byte	0x04, 0x1c
        /*005e*/ 	.short	(.L_89 - .L_88)


	//   ....[0]....
.L_88:
        /*0060*/ 	.word	0x000008c0


	//   ....[1]....
        /*0064*/ 	.word	0x00000970


	//----- nvinfo : EIATTR_CRS_STACK_SIZE
	.align		4
.L_89:
        /*0068*/ 	.byte	0x04, 0x1e
        /*006a*/ 	.short	(.L_91 - .L_90)
.L_90:
        /*006c*/ 	.word	0x00000000


	//----- nvinfo : EIATTR_CBANK_PARAM_SIZE
	.align		4
.L_91:
        /*0070*/ 	.byte	0x03, 0x19
        /*0072*/ 	.short	0x0018


	//----- nvinfo : EIATTR_PARAM_CBANK
	.align		4
        /*0074*/ 	.byte	0x04, 0x0a
        /*0076*/ 	.short	(.L_93 - .L_92)
	.align		4
.L_92:
        /*0078*/ 	.word	index@(.nv.constant0._Z16micro_lds_kernelILi8EEvPmPfii)
        /*007c*/ 	.short	0x0380
        /*007e*/ 	.short	0x0018


	//----- nvinfo : EIATTR_SW_WAR
	.align		4
.L_93:
        /*0080*/ 	.byte	0x04, 0x36
        /*0082*/ 	.short	(.L_95 - .L_94)
.L_94:
        /*0084*/ 	.word	0x00000008
.L_95:


//--------------------- .nv.info._Z16micro_lds_kernelILi4EEvPmPfii --------------------------
	.section	.nv.info._Z16micro_lds_kernelILi4EEvPmPfii,"",@"SHT_CUDA_INFO"
	.sectionflags	@""
	.align	4


	//----- nvinfo : EIATTR_CUDA_API_VERSION
	.align		4
        /*0000*/ 	.byte	0x04, 0x37
        /*0002*/ 	.short	(.L_97 - .L_96)
.L_96:
        /*0004*/ 	.word	0x00000082


	//----- nvinfo : EIATTR_KPARAM_INFO
	.align		4
.L_97:
        /*0008*/ 	.byte	0x04, 0x17
        /*000a*/ 	.short	(.L_99 - .L_98)
.L_98:
        /*000c*/ 	.word	0x00000000
        /*0010*/ 	.short	0x0003
        /*0012*/ 	.short	0x0014
        /*0014*/ 	.byte	0x00, 0xf0, 0x11, 0x00


	//----- nvinfo : EIATTR_KPARAM_INFO
	.align		4
.L_99:
        /*0018*/ 	.byte	0x04, 0x17
        /*001a*/ 	.short	(.L_101 - .L_100)
.L_100:
        /*001c*/ 	.word	0x00000000
        /*0020*/ 	.short	0x0002
        /*0022*/ 	.short	0x0010
        /*0024*/ 	.byte	0x00, 0xf0, 0x11, 0x00


	//----- nvinfo : EIATTR_KPARAM_INFO
	.align		4
.L_101:
        /*0028*/ 	.byte	0x04, 0x17
        /*002a*/ 	.short	(.L_103 - .L_102)
.L_102:
        /*002c*/ 	.word	0x00000000
        /*0030*/ 	.short	0x0001
        /*0032*/ 	.short	0x0008
        /*0034*/ 	.byte	0x00, 0xf5, 0x21, 0x00


	//----- nvinfo : EIATTR_KPARAM_INFO
	.align		4
.L_103:
        /*0038*/ 	.byte	0x04, 0x17
        /*003a*/ 	.short	(.L_105 - .L_104)
.L_104:
        /*003c*/ 	.word	0x00000000
        /*0040*/ 	.short	0x0000
        /*0042*/ 	.short	0x0000
        /*0044*/ 	.byte	0x00, 0xf5, 0x21, 0x00


	//----- nvinfo : EIATTR_SPARSE_MMA_MASK
	.align		4
.L_105:
        /*0048*/ 	.byte	0x03, 0x50
        /*004a*/ 	.short	0x0000


	//----- nvinfo : EIATTR_MAXREG_COUNT
	.align		4
        /*004c*/ 	.byte	0x03, 0x1b
        /*004e*/ 	.short	0x00ff


	//----- nvinfo : EIATTR_NUM_BARRIERS
	.align		4
        /*0050*/ 	.byte	0x02, 0x4c
        /*0052*/ 	.byte	0x01
	.zero		1


	//----- nvinfo : EIATTR_MERCURY_ISA_VERSION
	.align		4
        /*0054*/ 	.byte	0x03, 0x5f
        /*0056*/ 	.short	0x0101


	//----- nvinfo : EIATTR_VRC_CTA_INIT_COUNT
	.align		4
        /*0058*/ 	.byte	0x02, 0x4a
	.zero		1
	.zero		1


	//----- nvinfo : EIATTR_EXIT_INSTR_OFFSETS
	.align		4
        /*005c*/ 	.byte	0x04, 0x1c
        /*005e*/ 	.short	(.L_107 - .L_106)


	//   ....[0]....
.L_106:
        /*0060*/ 	.word	0x00000680


	//   ....[1]....
        /*0064*/ 	.word	0x00000730


	//----- nvinfo : EIATTR_CRS_STACK_SIZE
	.align		4
.L_107:
        /*0068*/ 	.byte	0x04, 0x1e
        /*006a*/ 	.short	(.L_109 - .L_108)
.L_108:
        /*006c*/ 	.word	0x00000000


	//----- nvinfo : EIATTR_CBANK_PARAM_SIZE
	.align		4
.L_109:
        /*0070*/ 	.byte	0x03, 0x19
        /*0072*/ 	.short	0x0018


	//----- nvinfo : EIATTR_PARAM_CBANK
	.align		4
        /*0074*/ 	.byte	0x04, 0x0a
        /*0076*/ 	.short	(.L_111 - .L_110)
	.align		4
.L_110:
        /*0078*/ 	.word	index@(.nv.constant0._Z16micro_lds_kernelILi4EEvPmPfii)
        /*007c*/ 	.short	0x0380
        /*007e*/ 	.short	0x0018


	//----- nvinfo : EIATTR_SW_WAR
	.align		4
.L_111:
        /*0080*/ 	.byte	0x04, 0x36
        /*0082*/ 	.short	(.L_113 - .L_112)
.L_112:
        /*0084*/ 	.word	0x00000008
.L_113:


//--------------------- .nv.info._Z16micro_lds_kernelILi2EEvPmPfii --------------------------
	.section	.nv.info._Z16micro_lds_kernelILi2EEvPmPfii,"",@"SHT_CUDA_INFO"
	.sectionflags	@""
	.align	4


	//----- nvinfo : EIATTR_CUDA_API_VERSION
	.align		4
        /*0000*/ 	.byte	0x04, 0x37
        /*0002*/ 	.short	(.L_115 - .L_114)
.L_114:
        /*0004*/ 	.word	0x00000082


	//----- nvinfo : EIATTR_KPARAM_INFO
	.align		4
.L_115:
        /*0008*/ 	.byte	0x04, 0x17
        /*000a*/ 	.short	(.L_117 - .L_116)
.L_116:
        /*000c*/ 	.word	0x00000000
        /*0010*/ 	.short	0x0003
        /*0012*/ 	.short	0x0014
        /*0014*/ 	.byte	0x00, 0xf0, 0x11, 0x00


	//----- nvinfo : EIATTR_KPARAM_INFO
	.align		4
.L_117:
        /*0018*/ 	.byte	0x04, 0x17
        /*001a*/ 	.short	(.L_119 - .L_118)
.L_118:
        /*001c*/ 	.word	0x00000000
        /*0020*/ 	.short	0x0002
        /*0022*/ 	.short	0x0010
        /*0024*/ 	.byte	0x00, 0xf0, 0x11, 0x00


	//----- nvinfo : EIATTR_KPARAM_INFO
	.align		4
.L_119:
        /*0028*/ 	.byte	0x04, 0x17
        /*002a*/ 	.short	(.L_121 - .L_120)
.L_120:
        /*002c*/ 	.word	0x00000000
        /*0030*/ 	.short	0x0001
        /*0032*/ 	.short	0x0008
        /*0034*/ 	.byte	0x00, 0xf5, 0x21, 0x00


	//----- nvinfo : EIATTR_KPARAM_INFO
	.align		4
.L_121:
        /*0038*/ 	.byte	0x04, 0x17
        /*003a*/ 	.short	(.L_123 - .L_122)
.L_122:
        /*003c*/ 	.word	0x00000000
        /*0040*/ 	.short	0x0000
        /*0042*/ 	.short	0x0000
        /*0044*/ 	.byte	0x00, 0xf5, 0x21, 0x00


	//----- nvinfo : EIATTR_SPARSE_MMA_MASK
	.align		4
.L_123:
        /*0048*/ 	.byte	0x03, 0x50
        /*004a*/ 	.short	0x0000


	//----- nvinfo : EIATTR_MAXREG_COUNT
	.align		4
        /*004c*/ 	.byte	0x03, 0x1b
        /*004e*/ 	.short	0x00ff


	//----- nvinfo : EIATTR_NUM_BARRIERS
	.align		4
        /*0050*/ 	.byte	0x02, 0x4c
        /*0052*/ 	.byte	0x01
	.zero		1


	//----- nvinfo : EIATTR_MERCURY_ISA_VERSION
	.align		4
        /*0054*/ 	.byte	0x03, 0x5f
        /*0056*/ 	.short	0x0101


	//----- nvinfo : EIATTR_VRC_CTA_INIT_COUNT
	.align		4
        /*0058*/ 	.byte	0x02, 0x4a
	.zero		1
	.zero		1


	//----- nvinfo : EIATTR_EXIT_INSTR_OFFSETS
	.align		4
        /*005c*/ 	.byte	0x04, 0x1c
        /*005e*/ 	.short	(.L_125 - .L_124)


	//   ....[0]....
.L_124:
        /*0060*/ 	.word	0x00000560


	//   ....[1]....
        /*0064*/ 	.word	0x00000610


	//----- nvinfo : EIATTR_CRS_STACK_SIZE
	.align		4
.L_125:
        /*0068*/ 	.byte	0x04, 0x1e
        /*006a*/ 	.short	(.L_127 - .L_126)
.L_126:
        /*006c*/ 	.word	0x00000000


	//----- nvinfo : EIATTR_CBANK_PARAM_SIZE
	.align		4
.L_127:
        /*0070*/ 	.byte	0x03, 0x19
        /*0072*/ 	.short	0x0018


	//----- nvinfo : EIATTR_PARAM_CBANK
	.align		4
        /*0074*/ 	.byte	0x04, 0x0a
        /*0076*/ 	.short	(.L_129 - .L_128)
	.align		4
.L_128:
        /*0078*/ 	.word	index@(.nv.constant0._Z16micro_lds_kernelILi2EEvPmPfii)
        /*007c*/ 	.short	0x0380
        /*007e*/ 	.short	0x0018


	//----- nvinfo : EIATTR_SW_WAR
	.align		4
.L_129:
        /*0080*/ 	.byte	0x04, 0x36
        /*0082*/ 	.short	(.L_131 - .L_130)
.L_130:
        /*0084*/ 	.word	0x00000008
.L_131:


//--------------------- .nv.info._Z16micro_lds_kernelILi1EEvPmPfii --------------------------
	.section	.nv.info._Z16micro_lds_kernelILi1EEvPmPfii,"",@"SHT_CUDA_INFO"
	.sectionflags	@""
	.align	4


	//----- nvinfo : EIATTR_CUDA_API_VERSION
	.align		4
        /*0000*/ 	.byte	0x04, 0x37
        /*0002*/ 	.short	(.L_133 - .L_132)
.L_132:
        /*0004*/ 	.word	0x00000082


	//----- nvinfo : EIATTR_KPARAM_INFO
	.align		4
.L_133:
        /*0008*/ 	.byte	0x04, 0x17
        /*000a*/ 	.short	(.L_135 - .L_134)
.L_134:
        /*000c*/ 	.word	0x00000000
        /*0010*/ 	.short	0x0003
        /*0012*/ 	.short	0x0014
        /*0014*/ 	.byte	0x00, 0xf0, 0x11, 0x00


	//----- nvinfo : EIATTR_KPARAM_INFO
	.align		4
.L_135:
        /*0018*/ 	.byte	0x04, 0x17
        /*001a*/ 	.short	(.L_137 - .L_136)
.L_136:
        /*001c*/ 	.word	0x00000000
        /*0020*/ 	.short	0x0002
        /*0022*/ 	.short	0x0010
        /*0024*/ 	.byte	0x00, 0xf0, 0x11, 0x00


	//----- nvinfo : EIATTR_KPARAM_INFO
	.align		4
.L_137:
        /*0028*/ 	.byte	0x04, 0x17
        /*002a*/ 	.short	(.L_139 - .L_138)
.L_138:
        /*002c*/ 	.word	0x00000000
        /*0030*/ 	.short	0x0001
        /*0032*/ 	.short	0x0008
        /*0034*/ 	.byte	0x00, 0xf5, 0x21, 0x00


	//----- nvinfo : EIATTR_KPARAM_INFO
	.align		4
.L_139:
        /*0038*/ 	.byte	0x04, 0x17
        /*003a*/ 	.short	(.L_141 - .L_140)
.L_140:
        /*003c*/ 	.word	0x00000000
        /*0040*/ 	.short	0x0000
        /*0042*/ 	.short	0x0000
        /*0044*/ 	.byte	0x00, 0xf5, 0x21, 0x00


	//----- nvinfo : EIATTR_SPARSE_MMA_MASK
	.align		4
.L_141:
        /*0048*/ 	.byte	0x03, 0x50
        /*004a*/ 	.short	0x0000


	//----- nvinfo : EIATTR_MAXREG_COUNT
	.align		4
        /*004c*/ 	.byte	0x03, 0x1b
        /*004e*/ 	.short	0x00ff


	//----- nvinfo : EIATTR_NUM_BARRIERS
	.align		4
        /*0050*/ 	.byte	0x02, 0x4c
        /*0052*/ 	.byte	0x01
	.zero		1


	//----- nvinfo : EIATTR_MERCURY_ISA_VERSION
	.align		4
        /*0054*/ 	.byte	0x03, 0x5f
        /*0056*/ 	.short	0x0101


	//----- nvinfo : EIATTR_VRC_CTA_INIT_COUNT
	.align		4
        /*0058*/ 	.byte	0x02, 0x4a
	.zero		1
	.zero		1


	//----- nvinfo : EIATTR_EXIT_INSTR_OFFSETS
	.align		4
        /*005c*/ 	.byte	0x04, 0x1c
        /*005e*/ 	.short	(.L_143 - .L_142)


	//   ....[0]....
.L_142:
        /*0060*/ 	.word	0x000004c0


	//   ....[1]....
        /*0064*/ 	.word	0x00000570


	//----- nvinfo : EIATTR_CRS_STACK_SIZE
	.align		4
.L_143:
        /*0068*/ 	.byte	0x04, 0x1e
        /*006a*/ 	.short	(.L_145 - .L_144)
.L_144:
        /*006c*/ 	.word	0x00000000


	//----- nvinfo : EIATTR_CBANK_PARAM_SIZE
	.align		4
.L_145:
        /*0070*/ 	.byte	0x03, 0x19
        /*0072*/ 	.short	0x0018


	//----- nvinfo : EIATTR_PARAM_CBANK
	.align		4
        /*0074*/ 	.byte	0x04, 0x0a
        /*0076*/ 	.short	(.L_147 - .L_146)
	.align		4
.L_146:
        /*0078*/ 	.word	index@(.nv.constant0._Z16micro_lds_kernelILi1EEvPmPfii)
        /*007c*/ 	.short	0x0380
        /*007e*/ 	.short	0x0018


	//----- nvinfo : EIATTR_SW_WAR
	.align		4
.L_147:
        /*0080*/ 	.byte	0x04, 0x36
        /*0082*/ 	.short	(.L_149 - .L_148)
.L_148:
        /*0084*/ 	.word	0x00000008
.L_149:


//--------------------- .nv.info._Z16micro_ldg_kernelILi16EEvPmPfPKfiii --------------------------
	.section	.nv.info._Z16micro_ldg_kernelILi16EEvPmPfPKfiii,"",@"SHT_CUDA_INFO"
	.sectionflags	@""
	.align	4


	//----- nvinfo : EIATTR_CUDA_API_VERSION
	.align		4
        /*0000*/ 	.byte	0x04, 0x37
        /*0002*/ 	.short	(.L_151 - .L_150)
.L_150:
        /*0004*/ 	.word	0x00000082


	//----- nvinfo : EIATTR_KPARAM_INFO
	.align		4
.L_151:
        /*0008*/ 	.byte	0x04, 0x17
        /*000a*/ 	.short	(.L_153 - .L_152)
.L_152:
        /*000c*/ 	.word	0x00000000
        /*0010*/ 	.short	0x0005
        /*0012*/ 	.short	0x0020
        /*0014*/ 	.byte	0x00, 0xf0, 0x11, 0x00


	//----- nvinfo : EIATTR_KPARAM_INFO
	.align		4
.L_153:
        /*0018*/ 	.byte	0x04, 0x17
        /*001a*/ 	.short	(.L_155 - .L_154)
.L_154:
        /*001c*/ 	.word	0x00000000
        /*0020*/ 	.short	0x0004
        /*0022*/ 	.short	0x001c
        /*0024*/ 	.byte	0x00, 0xf0, 0x11, 0x00


	//----- nvinfo : EIATTR_KPARAM_INFO
	.align		4
.L_155:
        /*0028*/ 	.byte	0x04, 0x17
        /*002a*/ 	.short	(.L_157 - .L_156)
.L_156:
        /*002c*/ 	.word	0x00000000
        /*0030*/ 	.short	0x0003
        /*0032*/ 	.short	0x0018
        /*0034*/ 	.byte	0x00, 0xf0, 0x11, 0x00


	//----- nvinfo : EIATTR_KPARAM_INFO
	.align		4
.L_157:
        /*0038*/ 	.byte	0x04, 0x17
        /*003a*/ 	.short	(.L_159 - .L_158)
.L_158:
        /*003c*/ 	.word	0x00000000
        /*0040*/ 	.short	0x0002
        /*0042*/ 	.short	0x0010
        /*0044*/ 	.byte	0x00, 0xf5, 0x21, 0x00


	//----- nvinfo : EIATTR_KPARAM_INFO
	.align		4
.L_159:
        /*0048*/ 	.byte	0x04, 0x17
        /*004a*/ 	.short	(.L_161 - .L_160)
.L_160:
        /*004c*/ 	.word	0x00000000
        /*0050*/ 	.short	0x0001
        /*0052*/ 	.short	0x0008
        /*0054*/ 	.byte	0x00, 0xf5, 0x21, 0x00


	//----- nvinfo : EIATTR_KPARAM_INFO
	.align		4
.L_161:
        /*0058*/ 	.byte	0x04, 0x17
        /*005a*/ 	.short	(.L_163 - .L_162)
.L_162:
        /*005c*/ 	.word	0x00000000
        /*0060*/ 	.short	0x0000
        /*0062*/ 	.short	0x0000
        /*0064*/ 	.byte	0x00, 0xf5, 0x21, 0x00


	//----- nvinfo : EIATTR_SPARSE_MMA_MASK
	.align		4
.L_163:
        /*0068*/ 	.byte	0x03, 0x50
        /*006a*/ 	.short	0x0000


	//----- nvinfo : EIATTR_MAXREG_COUNT
	.align		4
        /*006c*/ 	.byte	0x03, 0x1b
        /*006e*/ 	.short	0x00ff


	//----- nvinfo : EIATTR_NUM_BARRIERS
	.align		4
        /*0070*/ 	.byte	0x02, 0x4c
        /*0072*/ 	.byte	0x01
	.zero		1


	//----- nvinfo : EIATTR_MERCURY_ISA_VERSION
	.align		4
        /*0074*/ 	.byte	0x03, 0x5f
        /*0076*/ 	.short	0x0101


	//----- nvinfo : EIATTR_VRC_CTA_INIT_COUNT
	.align		4
        /*0078*/ 	.byte	0x02, 0x4a
	.zero		1
	.zero		1


	//----- nvinfo : EIATTR_EXIT_INSTR_OFFSETS
	.align		4
        /*007c*/ 	.byte	0x04, 0x1c
        /*007e*/ 	.short	(.L_165 - .L_164)


	//   ....[0]....
.L_164:
        /*0080*/ 	.word	0x00000d80


	//   ....[1]....
        /*0084*/ 	.word	0x00000e20


	//----- nvinfo : EIATTR_CBANK_PARAM_SIZE
	.align		4
.L_165:
        /*0088*/ 	.byte	0x03, 0x19
        /*008a*/ 	.short	0x0024


	//----- nvinfo : EIATTR_PARAM_CBANK
	.align		4
        /*008c*/ 	.byte	0x04, 0x0a
        /*008e*/ 	.short	(.L_167 - .L_166)
	.align		4
.L_166:
        /*0090*/ 	.word	index@(.nv.constant0._Z16micro_ldg_kernelILi16EEvPmPfPKfiii)
        /*0094*/ 	.short	0x0380
        /*0096*/ 	.short	0x0024


	//----- nvinfo : EIATTR_SW_WAR
	.align		4
.L_167:
        /*0098*/ 	.byte	0x04, 0x36
        /*009a*/ 	.short	(.L_169 - .L_168)
.L_168:
        /*009c*/ 	.word	0x00000008
.L_169:


//--------------------- .nv.info._Z16micro_ldg_kernelILi8EEvPmPfPKfiii --------------------------
	.section	.nv.info._Z16micro_ldg_kernelILi8EEvPmPfPKfiii,"",@"SHT_CUDA_INFO"
	.sectionflags	@""
	.align	4


	//----- nvinfo : EIATTR_CUDA_API_VERSION
	.align		4
        /*0000*/ 	.byte	0x04, 0x37
        /*0002*/ 	.short	(.L_171 - .L_170)
.L_170:
        /*0004*/ 	.word	0x00000082


	//----- nvinfo : EIATTR_KPARAM_INFO
	.align		4
.L_171:
        /*0008*/ 	.byte	0x04, 0x17
        /*000a*/ 	.short	(.L_173 - .L_172)
.L_172:
        /*000c*/ 	.word	0x00000000
        /*0010*/ 	.short	0x0005
        /*0012*/ 	.short	0x0020
        /*0014*/ 	.byte	0x00, 0xf0, 0x11, 0x00


	//----- nvinfo : EIATTR_KPARAM_INFO
	.align		4
.L_173:
        /*0018*/ 	.byte	0x04, 0x17
        /*001a*/ 	.short	(.L_175 - .L_174)
.L_174:
        /*001c*/ 	.word	0x00000000
        /*0020*/ 	.short	0x0004
        /*0022*/ 	.short	0x001c
        /*0024*/ 	.byte	0x00, 0xf0, 0x11, 0x00


	//----- nvinfo : EIATTR_KPARAM_INFO
	.align		4
.L_175:
        /*0028*/ 	.byte	0x04, 0x17
        /*002a*/ 	.short	(.L_177 - .L_176)
.L_176:
        /*002c*/ 	.word	0x00000000
        /*0030*/ 	.short	0x0003
        /*0032*/ 	.short	0x0018
        /*0034*/ 	.byte	0x00, 0xf0, 0x11, 0x00


	//----- nvinfo : EIATTR_KPARAM_INFO
	.align		4
.L_177:
        /*0038*/ 	.byte	0x04, 0x17
        /*003a*/ 	.short	(.L_179 - .L_178)
.L_178:
        /*003c*/ 	.word	0x00000000
        /*0040*/ 	.short	0x0002
        /*0042*/ 	.short	0x0010
        /*0044*/ 	.byte	0x00, 0xf5, 0x21, 0x00


	//----- nvinfo : EIATTR_KPARAM_INFO
	.align		4
.L_179:
        /*0048*/ 	.byte	0x04, 0x17
        /*004a*/ 	.short	(.L_181 - .L_180)
.L_180:
        /*004c*/ 	.word	0x00000000
        /*0050*/ 	.short	0x0001
        /*0052*/ 	.short	0x0008
        /*0054*/ 	.byte	0x00, 0xf5, 0x21, 0x00


	//----- nvinfo : EIATTR_KPARAM_INFO
	.align		4
.L_181:
        /*0058*/ 	.byte	0x04, 0x17
        /*005a*/ 	.short	(.L_183 - .L_182)
.L_182:
        /*005c*/ 	.word	0x00000000
        /*0060*/ 	.short	0x0000
        /*0062*/ 	.short	0x0000
        /*0064*/ 	.byte	0x00, 0xf5, 0x21, 0x00


	//----- nvinfo : EIATTR_SPARSE_MMA_MASK
	.align		4
.L_183:
        /*0068*/ 	.byte	0x03, 0x50
        /*006a*/ 	.short	0x0000


	//----- nvinfo : EIATTR_MAXREG_COUNT
	.align		4
        /*006c*/ 	.byte	0x03, 0x1b
        /*006e*/ 	.short	0x00ff


	//----- nvinfo : EIATTR_NUM_BARRIERS
	.align		4
        /*0070*/ 	.byte	0x02, 0x4c
        /*0072*/ 	.byte	0x01
	.zero		1


	//----- nvinfo : EIATTR_MERCURY_ISA_VERSION
	.align		4
        /*0074*/ 	.byte	0x03, 0x5f
        /*0076*/ 	.short	0x0101


	//----- nvinfo : EIATTR_VRC_CTA_INIT_COUNT
	.align		4
        /*0078*/ 	.byte	0x02, 0x4a
	.zero		1
	.zero		1


	//----- nvinfo : EIATTR_EXIT_INSTR_OFFSETS
	.align		4
        /*007c*/ 	.byte	0x04, 0x1c
        /*007e*/ 	.short	(.L_185 - .L_184)


	//   ....[0]....
.L_184:
        /*0080*/ 	.word	0x00000840


	//   ....[1]....
        /*0084*/ 	.word	0x000008e0


	//----- nvinfo : EIATTR_CBANK_PARAM_SIZE
	.align		4
.L_185:
        /*0088*/ 	.byte	0x03, 0x19
        /*008a*/ 	.short	0x0024


	//----- nvinfo : EIATTR_PARAM_CBANK
	.align		4
        /*008c*/ 	.byte	0x04, 0x0a
        /*008e*/ 	.short	(.L_187 - .L_186)
	.align		4
.L_186:
        /*0090*/ 	.word	index@(.nv.constant0._Z16micro_ldg_kernelILi8EEvPmPfPKfiii)
        /*0094*/ 	.short	0x0380
        /*0096*/ 	.short	0x0024


	//----- nvinfo : EIATTR_SW_WAR
	.align		4
.L_187:
        /*0098*/ 	.byte	0x04, 0x36
        /*009a*/ 	.short	(.L_189 - .L_188)
.L_188:
        /*009c*/ 	.word	0x00000008
.L_189:


//--------------------- .nv.info._Z16micro_ldg_kernelILi2EEvPmPfPKfiii --------------------------
	.section	.nv.info._Z16micro_ldg_kernelILi2EEvPmPfPKfiii,"",@"SHT_CUDA_INFO"
	.sectionflags	@""
	.align	4


	//----- nvinfo : EIATTR_CUDA_API_VERSION
	.align		4
        /*0000*/ 	.byte	0x04, 0x37
        /*0002*/ 	.short	(.L_191 - .L_190)
.L_190:
        /*0004*/ 	.word	0x00000082


	//----- nvinfo : EIATTR_KPARAM_INFO
	.align		4
.L_191:
        /*0008*/ 	.byte	0x04, 0x17
        /*000a*/ 	.short	(.L_193 - .L_192)
.L_192:
        /*000c*/ 	.word	0x00000000
        /*0010*/ 	.short	0x0005
        /*0012*/ 	.short	0x0020
        /*0014*/ 	.byte	0x00, 0xf0, 0x11, 0x00


	//----- nvinfo : EIATTR_KPARAM_INFO
	.align		4
.L_193:
        /*0018*/ 	.byte	0x04, 0x17
        /*001a*/ 	.short	(.L_195 - .L_194)
.L_194:
        /*001c*/ 	.word	0x00000000
        /*0020*/ 	.short	0x0004
        /*0022*/ 	.short	0x001c
        /*0024*/ 	.byte	0x00, 0xf0, 0x11, 0x00


	//----- nvinfo : EIATTR_KPARAM_INFO
	.align		4
.L_195:
        /*0028*/ 	.byte	0x04, 0x17
        /*002a*/ 	.short	(.L_197 - .L_196)
.L_196:
        /*002c*/ 	.word	0x00000000
        /*0030*/ 	.short	0x0003
        /*0032*/ 	.short	0x0018
        /*0034*/ 	.byte	0x00, 0xf0, 0x11, 0x00


	//----- nvinfo : EIATTR_KPARAM_INFO
	.align		4
.L_197:
        /*0038*/ 	.byte	0x04, 0x17
        /*003a*/ 	.short	(.L_199 - .L_198)
.L_198:
        /*003c*/ 	.word	0x00000000
        /*0040*/ 	.short	0x0002
        /*0042*/ 	.short	0x0010
        /*0044*/ 	.byte	0x00, 0xf5, 0x21, 0x00


	//----- nvinfo : EIATTR_KPARAM_INFO
	.align		4
.L_199:
        /*0048*/ 	.byte	0x04, 0x17
        /*004a*/ 	.short	(.L_201 - .L_200)
.L_200:
        /*004c*/ 	.word	0x00000000
        /*0050*/ 	.short	0x0001
        /*0052*/ 	.short	0x0008
        /*0054*/ 	.byte	0x00, 0xf5, 0x21, 0x00


	//----- nvinfo : EIATTR_KPARAM_INFO
	.align		4
.L_201:
        /*0058*/ 	.byte	0x04, 0x17
        /*005a*/ 	.short	(.L_203 - .L_202)
.L_202:
        /*005c*/ 	.word	0x00000000
        /*0060*/ 	.short	0x0000
        /*0062*/ 	.short	0x0000
        /*0064*/ 	.byte	0x00, 0xf5, 0x21, 0x00


	//----- nvinfo : EIATTR_SPARSE_MMA_MASK
	.align		4
.L_203:
        /*0068*/ 	.byte	0x03, 0x50
        /*006a*/ 	.short	0x0000


	//----- nvinfo : EIATTR_MAXREG_COUNT
	.align		4
        /*006c*/ 	.byte	0x03, 0x1b
        /*006e*/ 	.short	0x00ff


	//----- nvinfo : EIATTR_NUM_BARRIERS
	.align		4
        /*0070*/ 	.byte	0x02, 0x4c
        /*0072*/ 	.byte	0x01
	.zero		1


	//----- nvinfo : EIATTR_MERCURY_ISA_VERSION
	.align		4
        /*0074*/ 	.byte	0x03, 0x5f
        /*0076*/ 	.short	0x0101


	//----- nvinfo : EIATTR_VRC_CTA_INIT_COUNT
	.align		4
        /*0078*/ 	.byte	0x02, 0x4a
	.zero		1
	.zero		1


	//----- nvinfo : EIATTR_EXIT_INSTR_OFFSETS
	.align		4
        /*007c*/ 	.byte	0x04, 0x1c
        /*007e*/ 	.short	(.L_205 - .L_204)


	//   ....[0]....
.L_204:
        /*0080*/ 	.word	0x000004a0


	//   ....[1]....
        /*0084*/ 	.word	0x00000540


	//----- nvinfo : EIATTR_CBANK_PARAM_SIZE
	.align		4
.L_205:
        /*0088*/ 	.byte	0x03, 0x19
        /*008a*/ 	.short	0x0024


	//----- nvinfo : EIATTR_PARAM_CBANK
	.align		4
        /*008c*/ 	.byte	0x04, 0x0a
        /*008e*/ 	.short	(.L_207 - .L_206)
	.align		4
.L_206:
        /*0090*/ 	.word	index@(.nv.constant0._Z16micro_ldg_kernelILi2EEvPmPfPKfiii)
        /*0094*/ 	.short	0x0380
        /*0096*/ 	.short	0x0024


	//----- nvinfo : EIATTR_SW_WAR
	.align		4
.L_207:
        /*0098*/ 	.byte	0x04, 0x36
        /*009a*/ 	.short	(.L_209 - .L_208)
.L_208:
        /*009c*/ 	.word	0x00000008
.L_209:


//--------------------- .nv.info._Z16micro_ldg_kernelILi1EEvPmPfPKfiii --------------------------
	.section	.nv.info._Z16micro_ldg_kernelILi1EEvPmPfPKfiii,"",@"SHT_CUDA_INFO"
	.sectionflags	@""
	.align	4


	//----- nvinfo : EIATTR_CUDA_API_VERSION
	.align		4
        /*0000*/ 	.byte	0x04, 0x37
        /*0002*/ 	.short	(.L_211 - .L_210)
.L_210:
        /*0004*/ 	.word	0x00000082


	//----- nvinfo : EIATTR_KPARAM_INFO
	.align		4
.L_211:
        /*0008*/ 	.byte	0x04, 0x17
        /*000a*/ 	.short	(.L_213 - .L_212)
.L_212:
        /*000c*/ 	.word	0x00000000
        /*0010*/ 	.short	0x0005
        /*0012*/ 	.short	0x0020
        /*0014*/ 	.byte	0x00, 0xf0, 0x11, 0x00


	//----- nvinfo : EIATTR_KPARAM_INFO
	.align		4
.L_213:
        /*0018*/ 	.byte	0x04, 0x17
        /*001a*/ 	.short	(.L_215 - .L_214)
.L_214:
        /*001c*/ 	.word	0x00000000
        /*0020*/ 	.short	0x0004
        /*0022*/ 	.short	0x001c
        /*0024*/ 	.byte	0x00, 0xf0, 0x11, 0x00


	//----- nvinfo : EIATTR_KPARAM_INFO
	.align		4
.L_215:
        /*0028*/ 	.byte	0x04, 0x17
        /*002a*/ 	.short	(.L_217 - .L_216)
.L_216:
        /*002c*/ 	.word	0x00000000
        /*0030*/ 	.short	0x0003
        /*0032*/ 	.short	0x0018
        /*0034*/ 	.byte	0x00, 0xf0, 0x11, 0x00


	//----- nvinfo : EIATTR_KPARAM_INFO
	.align		4
.L_217:
        /*0038*/ 	.byte	0x04, 0x17
        /*003a*/ 	.short	(.L_219 - .L_218)
.L_218:
        /*003c*/ 	.word	0x00000000
        /*0040*/ 	.short	0x0002
        /*0042*/ 	.short	0x0010
        /*0044*/ 	.byte	0x00, 0xf5, 0x21, 0x00


	//----- nvinfo : EIATTR_KPARAM_INFO
	.align		4
.L_219:
        /*0048*/ 	.byte	0x04, 0x17
        /*004a*/ 	.short	(.L_221 - .L_220)
.L_220:
        /*004c*/ 	.word	0x00000000
        /*0050*/ 	.short	0x0001
        /*0052*/ 	.short	0x0008
        /*0054*/ 	.byte	0x00, 0xf5, 0x21, 0x00


	//----- nvinfo : EIATTR_KPARAM_INFO
	.align		4
.L_221:
        /*0058*/ 	.byte	0x04, 0x17
        /*005a*/ 	.short	(.L_223 - .L_222)
.L_222:
        /*005c*/ 	.word	0x00000000
        /*0060*/ 	.short	0x0000
        /*0062*/ 	.short	0x0000
        /*0064*/ 	.byte	0x00, 0xf5, 0x21, 0x00


	//----- nvinfo : EIATTR_SPARSE_MMA_MASK
	.align		4
.L_223:
        /*0068*/ 	.byte	0x03, 0x50
        /*006a*/ 	.short	0x0000


	//----- nvinfo : EIATTR_MAXREG_COUNT
	.align		4
        /*006c*/ 	.byte	0x03, 0x1b
        /*006e*/ 	.short	0x00ff


	//----- nvinfo : EIATTR_NUM_BARRIERS
	.align		4
        /*0070*/ 	.byte	0x02, 0x4c
        /*0072*/ 	.byte	0x01
	.zero		1


	//----- nvinfo : EIATTR_MERCURY_ISA_VERSION
	.align		4
        /*0074*/ 	.byte	0x03, 0x5f
        /*0076*/ 	.short	0x0101


	//----- nvinfo : EIATTR_VRC_CTA_INIT_COUNT
	.align		4
        /*0078*/ 	.byte	0x02, 0x4a
	.zero		1
	.zero		1


	//----- nvinfo : EIATTR_EXIT_INSTR_OFFSETS
	.align		4
        /*007c*/ 	.byte	0x04, 0x1c
        /*007e*/ 	.short	(.L_225 - .L_224)


	//   ....[0]....
.L_224:
        /*0080*/ 	.word	0x000003c0


	//   ....[1]....
        /*0084*/ 	.word	0x00000460


	//----- nvinfo : EIATTR_CBANK_PARAM_SIZE
	.align		4
.L_225:
        /*0088*/ 	.byte	0x03, 0x19
        /*008a*/ 	.short	0x0024


	//----- nvinfo : EIATTR_PARAM_CBANK
	.align		4
        /*008c*/ 	.byte	0x04, 0x0a
        /*008e*/ 	.short	(.L_227 - .L_226)
	.align		4
.L_226:
        /*0090*/ 	.word	index@(.nv.constant0._Z16micro_ldg_kernelILi1EEvPmPfPKfiii)
        /*0094*/ 	.short	0x0380
        /*0096*/ 	.short	0x0024


	//----- nvinfo : EIATTR_SW_WAR
	.align		4
.L_227:
        /*0098*/ 	.byte	0x04, 0x36
        /*009a*/ 	.short	(.L_229 - .L_228)
.L_228:
        /*009c*/ 	.word	0x00000008
.L_229:


//--------------------- .nv.info._Z16micro_ldg_kernelILi4EEvPmPfPKfiii --------------------------
	.section	.nv.info._Z16micro_ldg_kernelILi4EEvPmPfPKfiii,"",@"SHT_CUDA_INFO"
	.sectionflags	@""
	.align	4


	//----- nvinfo : EIATTR_CUDA_API_VERSION
	.align		4
        /*0000*/ 	.byte	0x04, 0x37
        /*0002*/ 	.short	(.L_231 - .L_230)
.L_230:
        /*0004*/ 	.word	0x00000082


	//----- nvinfo : EIATTR_KPARAM_INFO
	.align		4
.L_231:
        /*0008*/ 	.byte	0x04, 0x17
        /*000a*/ 	.short	(.L_233 - .L_232)
.L_232:
        /*000c*/ 	.word	0x00000000
        /*0010*/ 	.short	0x0005
        /*0012*/ 	.short	0x0020
        /*0014*/ 	.byte	0x00, 0xf0, 0x11, 0x00


	//----- nvinfo : EIATTR_KPARAM_INFO
	.align		4
.L_233:
        /*0018*/ 	.byte	0x04, 0x17
        /*001a*/ 	.short	(.L_235 - .L_234)
.L_234:
        /*001c*/ 	.word	0x00000000
        /*0020*/ 	.short	0x0004
        /*0022*/ 	.short	0x001c
        /*0024*/ 	.byte	0x00, 0xf0, 0x11, 0x00


	//----- nvinfo : EIATTR_KPARAM_INFO
	.align		4
.L_235:
        /*0028*/ 	.byte	0x04, 0x17
        /*002a*/ 	.short	(.L_237 - .L_236)
.L_236:
        /*002c*/ 	.word	0x00000000
        /*0030*/ 	.short	0x0003
        /*0032*/ 	.short	0x0018
        /*0034*/ 	.byte	0x00, 0xf0, 0x11, 0x00


	//----- nvinfo : EIATTR_KPARAM_INFO
	.align		4
.L_237:
        /*0038*/ 	.byte	0x04, 0x17
        /*003a*/ 	.short	(.L_239 - .L_238)
.L_238:
        /*003c*/ 	.word	0x00000000
        /*0040*/ 	.short	0x0002
        /*0042*/ 	.short	0x0010
        /*0044*/ 	.byte	0x00, 0xf5, 0x21, 0x00


	//----- nvinfo : EIATTR_KPARAM_INFO
	.align		4
.L_239:
        /*0048*/ 	.byte	0x04, 0x17
        /*004a*/ 	.short	(.L_241 - .L_240)
.L_240:
        /*004c*/ 	.word	0x00000000
        /*0050*/ 	.short	0x0001
        /*0052*/ 	.short	0x0008
        /*0054*/ 	.byte	0x00, 0xf5, 0x21, 0x00


	//----- nvinfo : EIATTR_KPARAM_INFO
	.align		4
.L_241:
        /*0058*/ 	.byte	0x04, 0x17
        /*005a*/ 	.short	(.L_243 - .L_242)
.L_242:
        /*005c*/ 	.word	0x00000000
        /*0060*/ 	.short	0x0000
        /*0062*/ 	.short	0x0000
        /*0064*/ 	.byte	0x00, 0xf5, 0x21, 0x00


	//----- nvinfo : EIATTR_SPARSE_MMA_MASK
	.align		4
.L_243:
        /*0068*/ 	.byte	0x03, 0x50
        /*006a*/ 	.short	0x0000


	//----- nvinfo : EIATTR_MAXREG_COUNT
	.align		4
        /*006c*/ 	.byte	0x03, 0x1b
        /*006e*/ 	.short	0x00ff


	//----- nvinfo : EIATTR_NUM_BARRIERS
	.align		4
        /*0070*/ 	.byte	0x02, 0x4c
        /*0072*/ 	.byte	0x01
	.zero		1


	//----- nvinfo : EIATTR_MERCURY_ISA_VERSION
	.align		4
        /*0074*/ 	.byte	0x03, 0x5f
        /*0076*/ 	.short	0x0101


	//----- nvinfo : EIATTR_VRC_CTA_INIT_COUNT
	.align		4
        /*0078*/ 	.byte	0x02, 0x4a
	.zero		1
	.zero		1


	//----- nvinfo : EIATTR_EXIT_INSTR_OFFSETS
	.align		4
        /*007c*/ 	.byte	0x04, 0x1c
        /*007e*/ 	.short	(.L_245 - .L_244)


	//   ....[0]....
.L_244:
        /*0080*/ 	.word	0x000005e0


	//   ....[1]....
        /*0084*/ 	.word	0x00000680


	//----- nvinfo : EIATTR_CBANK_PARAM_SIZE
	.align		4
.L_245:
        /*0088*/ 	.byte	0x03, 0x19
        /*008a*/ 	.short	0x0024


	//----- nvinfo : EIATTR_PARAM_CBANK
	.align		4
        /*008c*/ 	.byte	0x04, 0x0a
        /*008e*/ 	.short	(.L_247 - .L_246)
	.align		4
.L_246:
        /*0090*/ 	.word	index@(.nv.constant0._Z16micro_ldg_kernelILi4EEvPmPfPKfiii)
        /*0094*/ 	.short	0x0380
        /*0096*/ 	.short	0x0024


	//----- nvinfo : EIATTR_SW_WAR
	.align		4
.L_247:
        /*0098*/ 	.byte	0x04, 0x36
        /*009a*/ 	.short	(.L_249 - .L_248)
.L_248:
        /*009c*/ 	.word	0x00000008
.L_249:


//--------------------- .nv.callgraph             --------------------------
	.section	.nv.callgraph,"",@"SHT_CUDA_CALLGRAPH"
	.align	4
	.sectionentsize	8
	.align		4
        /*0000*/ 	.word	0x00000000
	.align		4
        /*0004*/ 	.word	0xffffffff
	.align		4
        /*0008*/ 	.word	0x00000000
	.align		4
        /*000c*/ 	.word	0xfffffffe
	.align		4
        /*0010*/ 	.word	0x00000000
	.align		4
        /*0014*/ 	.word	0xfffffffd
	.align		4
        /*0018*/ 	.word	0x00000000
	.align		4
        /*001c*/ 	.word	0xfffffffc


//--------------------- .text._Z16micro_lds_kernelILi16EEvPmPfii --------------------------
	.section	.text._Z16micro_lds_kernelILi16EEvPmPfii,"ax",@progbits
	.align	128
        .global         _Z16micro_lds_kernelILi16EEvPmPfii
        .type           _Z16micro_lds_kernelILi16EEvPmPfii,@function
        .size           _Z16micro_lds_kernelILi16EEvPmPfii,(.L_x_45 - _Z16micro_lds_kernelILi16EEvPmPfii)
        .other          _Z16micro_lds_kernelILi16EEvPmPfii,@"STO_CUDA_ENTRY STV_DEFAULT"
_Z16micro_lds_kernelILi16EEvPmPfii:
.text._Z16micro_lds_kernelILi16EEvPmPfii:
[----:B------:R-:W-:Y:S01]  /*0000*/  LDC R1, c[0x0][0x37c] ;  /* 0x0000df00ff017b82 */ /* 0x000fe20000000800 */
[----:B------:R-:W0:Y:S07]  /*0010*/  S2R R0, SR_TID.X ;  /* 0x0000000000007919 */ /* 0x000e2e0000002100 */
[----:B------:R-:W0:Y:S01]  /*0020*/  LDC R7, c[0x0][0x394] ;  /* 0x0000e500ff077b82 */ /* 0x000e220000000800 */
[----:B------:R-:W-:Y:S01]  /*0030*/  BSSY.RECONVERGENT B0, `(.L_x_0) ;  /* 0x0000010000007945 */ /* 0x000fe20003800200 */
[----:B0-----:R-:W-:-:S13]  /*0040*/  ISETP.GE.AND P0, PT, R0, R7, PT ;  /* 0x000000070000720c */ /* 0x001fda0003f06270 */
[----:B------:R-:W-:Y:S05]  /*0050*/  @P0 BRA `(.L_x_1) ;  /* 0x0000000000340947 */ /* 0x000fea0003800000 */
[----:B------:R-:W0:Y:S01]  /*0060*/  S2R R5, SR_CgaCtaId ;  /* 0x0000000000057919 */ /* 0x000e220000008800 */
[----:B------:R-:W1:Y:S01]  /*0070*/  LDC R6, c[0x0][0x360] ;  /* 0x0000d800ff067b82 */ /* 0x000e620000000800 */
[----:B------:R-:W-:Y:S02]  /*0080*/  MOV R2, 0x400 ;  /* 0x0000040000027802 */ /* 0x000fe40000000f00 */
[----:B------:R-:W-:Y:S02]  /*0090*/  MOV R3, R0 ;  /* 0x0000000000037202 */ /* 0x000fe40000000f00 */
[----:B0-----:R-:W-:-:S07]  /*00a0*/  LEA R2, R5, R2, 0x18 ;  /* 0x0000000205027211 */ /* 0x001fce00078ec0ff */
.L_x_2:
[C---:B0-----:R-:W-:Y:S01]  /*00b0*/  LOP3.LUT R4, R3.reuse, 0x3ff, RZ, 0xc0, !PT ;  /* 0x000003ff03047812 */ /* 0x041fe200078ec0ff */
[----:B------:R-:W-:Y:S01]  /*00c0*/  IMAD R5, R3, 0x4, R2 ;  /* 0x0000000403057824 */ /* 0x000fe200078e0202 */
[----:B-1----:R-:W-:Y:S02]  /*00d0*/  IADD3 R3, PT, PT, R6, R3, RZ ;  /* 0x0000000306037210 */ /* 0x002fe40007ffe0ff */
[----:B------:R-:W-:Y:S02]  /*00e0*/  I2FP.F32.U32 R4, R4 ;  /* 0x0000000400047245 */ /* 0x000fe40000201000 */
[----:B------:R-:W-:-:S03]  /*00f0*/  ISETP.GE.AND P0, PT, R3, R7, PT ;  /* 0x000000070300720c */ /* 0x000fc60003f06270 */
[----:B------:R-:W-:-:S05]  /*0100*/  FMUL R4, R4, 0.25 ;  /* 0x3e80000004047820 */ /* 0x000fca0000400000 */
[----:B------:R0:W-:Y:S05]  /*0110*/  STS [R5], R4 ;  /* 0x0000000405007388 */ /* 0x0001ea0000000800 */
[----:B------:R-:W-:Y:S05]  /*0120*/  @!P0 BRA `(.L_x_2) ;  /* 0xfffffffc00e08947 */ /* 0x000fea000383ffff */
.L_x_1:
[----:B------:R-:W-:Y:S05]  /*0130*/  BSYNC.RECONVERGENT B0 ;  /* 0x0000000000007941 */ /* 0x000fea0003800200 */
.L_x_0:
[----:B------:R-:W-:Y:S08]  /*0140*/  BAR.SYNC.DEFER_BLOCKING 0x0 ;  /* 0x0000000000007b1d */ /* 0x000ff00000010000 */
[----:B------:R-:W-:Y:S01]  /*0150*/  BAR.SYNC.DEFER_BLOCKING 0x0 ;  /* 0x0000000000007b1d */ /* 0x000fe20000010000 */
[----:B------:R-:W-:-:S05]  /*0160*/  CS2R R24, SR_CLOCKLO ;  /* 0x0000000000187805 */ /* 0x000fca0000015000 */
[----:B------:R-:W1:Y:S01]  /*0170*/  LDCU UR4, c[0x0][0x390] ;  /* 0x00007200ff0477ac */ /* 0x000e620008000800 */
[----:B------:R-:W-:Y:S02]  /*0180*/  HFMA2 R22, -RZ, RZ, 0, 0 ;  /* 0x00000000ff167431 */ /* 0x000fe400000001ff */
[----:B------:R-:W-:Y:S01]  /*0190*/  IMAD.MOV.U32 R3, RZ, RZ, RZ ;  /* 0x000000ffff037224 */ /* 0x000fe200078e00ff */
[----:B------:R-:W-:Y:S01]  /*01a0*/  CS2R R20, SRZ ;  /* 0x0000000000147805 */ /* 0x000fe2000001ff00 */
[----:B-1----:R-:W-:-:S09]  /*01b0*/  UISETP.GE.AND UP0, UPT, UR4, 0x1, UPT ;  /* 0x000000010400788c */ /* 0x002fd2000bf06270 */
[----:B------:R-:W-:Y:S05]  /*01c0*/  BRA.U !UP0, `(.L_x_3) ;  /* 0x0000000908d07547 */ /* 0x000fea000b800000 */
[----:B------:R-:W-:Y:S01]  /*01d0*/  VIADD R2, R7, 0xfffffffc ;  /* 0xfffffffc07027836 */ /* 0x000fe20000000000 */
[----:B------:R-:W-:Y:S01]  /*01e0*/  SHF.L.U32 R3, R0, 0x2, RZ ;  /* 0x0000000200037819 */ /* 0x000fe200000006ff */
[----:B------:R-:W1:Y:S01]  /*01f0*/  S2UR UR6, SR_CgaCtaId ;  /* 0x00000000000679c3 */ /* 0x000e620000008800 */
[----:B------:R-:W-:Y:S01]  /*0200*/  CS2R R20, SRZ ;  /* 0x0000000000147805 */ /* 0x000fe2000001ff00 */
[----:B------:R-:W-:Y:S01]  /*0210*/  IMAD.MOV.U32 R22, RZ, RZ, RZ ;  /* 0x000000ffff167224 */ /* 0x000fe200078e00ff */
[-C--:B------:R-:W-:Y:S01]  /*0220*/  IABS R8, R2.reuse ;  /* 0x0000000200087213 */ /* 0x080fe20000000000 */
[----:B------:R-:W-:Y:S01]  /*0230*/  UMOV UR5, 0x400 ;  /* 0x0000040000057882 */ /* 0x000fe20000000000 */
[----:B------:R-:W-:Y:S01]  /*0240*/  LOP3.LUT R3, R3, 0x7c, RZ, 0xc0, !PT ;  /* 0x0000007c03037812 */ /* 0x000fe200078ec0ff */
[----:B------:R-:W-:Y:S01]  /*0250*/  UIADD3 UR4, UPT, UPT, -UR4, URZ, URZ ;  /* 0x000000ff04047290 */ /* 0x000fe2000fffe1ff */
[----:B------:R-:W2:Y:S01]  /*0260*/  I2F.RP R6, R8 ;  /* 0x0000000800067306 */ /* 0x000ea20000209400 */
[----:B------:R-:W-:-:S02]  /*0270*/  IABS R10, R2 ;  /* 0x00000002000a7213 */ /* 0x000fc40000000000 */
[----:B------:R-:W-:Y:S02]  /*0280*/  IABS R9, R3 ;  /* 0x0000000300097213 */ /* 0x000fe40000000000 */
[----:B------:R-:W-:Y:S02]  /*0290*/  ISETP.GE.AND P2, PT, R3, RZ, PT ;  /* 0x000000ff0300720c */ /* 0x000fe40003f46270 */
[----:B------:R-:W-:Y:S01]  /*02a0*/  MOV R3, RZ ;  /* 0x000000ff00037202 */ /* 0x000fe20000000f00 */
[----:B--2---:R-:W0:Y:S01]  /*02b0*/  MUFU.RCP R6, R6 ;  /* 0x0000000600067308 */ /* 0x004e220000001000 */
[----:B-1----:R-:W-:Y:S01]  /*02c0*/  ULEA UR5, UR6, UR5, 0x18 ;  /* 0x0000000506057291 */ /* 0x002fe2000f8ec0ff */
[----:B0-----:R-:W-:Y:S01]  /*02d0*/  IADD3 R4, PT, PT, R6, 0xffffffe, RZ ;  /* 0x0ffffffe06047810 */ /* 0x001fe20007ffe0ff */
[----:B------:R-:W-:-:S05]  /*02e0*/  IMAD.MOV R6, RZ, RZ, -R10 ;  /* 0x000000ffff067224 */ /* 0x000fca00078e0a0a */
[----:B------:R0:W1:Y:S02]  /*02f0*/  F2I.FTZ.U32.TRUNC.NTZ R5, R4 ;  /* 0x0000000400057305 */ /* 0x000064000021f000 */
[----:B0-----:R-:W-:Y:S01]  /*0300*/  MOV R4, RZ ;  /* 0x000000ff00047202 */ /* 0x001fe20000000f00 */
[----:B-1----:R-:W-:-:S04]  /*0310*/  IMAD.MOV R7, RZ, RZ, -R5 ;  /* 0x000000ffff077224 */ /* 0x002fc800078e0a05 */
[----:B------:R-:W-:-:S04]  /*0320*/  IMAD R7, R7, R8, RZ ;  /* 0x0000000807077224 */ /* 0x000fc800078e02ff */
[----:B------:R-:W-:-:S04]  /*0330*/  IMAD.HI.U32 R5, R5, R7, R4 ;  /* 0x0000000705057227 */ /* 0x000fc800078e0004 */
[----:B------:R-:W-:-:S04]  /*0340*/  IMAD.MOV.U32 R4, RZ, RZ, R9 ;  /* 0x000000ffff047224 */ /* 0x000fc800078e0009 */
[----:B------:R-:W-:-:S04]  /*0350*/  IMAD.HI.U32 R5, R5, R4, RZ ;  /* 0x0000000405057227 */ /* 0x000fc800078e00ff */
[----:B------:R-:W-:-:S05]  /*0360*/  IMAD R5, R5, R6, R4 ;  /* 0x0000000605057224 */ /* 0x000fca00078e0204 */
[----:B------:R-:W-:-:S13]  /*0370*/  ISETP.GT.U32.AND P0, PT, R8, R5, PT ;  /* 0x000000050800720c */ /* 0x000fda0003f04070 */
[----:B------:R-:W-:Y:S02]  /*0380*/  @!P0 IADD3 R5, PT, PT, R5, -R8, RZ ;  /* 0x8000000805058210 */ /* 0x000fe40007ffe0ff */
[----:B------:R-:W-:Y:S02]  /*0390*/  ISETP.NE.AND P0, PT, R2, RZ, PT ;  /* 0x000000ff0200720c */ /* 0x000fe40003f05270 */
[----:B------:R-:W-:-:S13]  /*03a0*/  ISETP.GT.U32.AND P1, PT, R8, R5, PT ;  /* 0x000000050800720c */ /* 0x000fda0003f24070 */
[----:B------:R-:W-:-:S05]  /*03b0*/  @!P1 IMAD.IADD R5, R5, 0x1, -R8 ;  /* 0x0000000105059824 */ /* 0x000fca00078e0a08 */
[----:B------:R-:W-:Y:S02]  /*03c0*/  @!P2 IADD3 R5, PT, PT, -R5, RZ, RZ ;  /* 0x000000ff0505a210 */ /* 0x000fe40007ffe1ff */
[----:B------:R-:W-:-:S07]  /*03d0*/  @!P0 LOP3.LUT R5, RZ, R2, RZ, 0x33, !PT ;  /* 0x00000002ff058212 */ /* 0x000fce00078e33ff */
.L_x_4:
[C---:B------:R-:W-:Y:S01]  /*03e0*/  VIADD R7, R5.reuse, 0x4 ;  /* 0x0000000405077836 */ /* 0x040fe20000000000 */
[----:B------:R-:W-:Y:S01]  /*03f0*/  LEA R16, R5, UR5, 0x2 ;  /* 0x0000000505107c11 */ /* 0x000fe2000f8e10ff */
[----:B------:R-:W-:-:S03]  /*0400*/  UIADD3 UR4, UPT, UPT, UR4, 0x1, URZ ;  /* 0x0000000104047890 */ /* 0x000fc6000fffe0ff */
[C---:B------:R-:W-:Y:S01]  /*0410*/  ISETP.GE.AND P0, PT, R7.reuse, R2, PT ;  /* 0x000000020700720c */ /* 0x040fe20003f06270 */
[----:B------:R-:W-:Y:S01]  /*0420*/  UISETP.NE.AND UP0, UPT, UR4, URZ, UPT ;  /* 0x000000ff0400728c */ /* 0x000fe2000bf05270 */
[----:B------:R-:W0:Y:S02]  /*0430*/  LDS.128 R16, [R16] ;  /* 0x0000000010107984 */ /* 0x000e240000000c00 */
[----:B------:R-:W-:-:S04]  /*0440*/  SEL R7, R7, RZ, !P0 ;  /* 0x000000ff07077207 */ /* 0x000fc80004000000 */
[C---:B------:R-:W-:Y:S02]  /*0450*/  IADD3 R5, PT, PT, R7.reuse, 0x4, RZ ;  /* 0x0000000407057810 */ /* 0x040fe40007ffe0ff */
[----:B------:R-:W-:Y:S02]  /*0460*/  LEA R7, R7, UR5, 0x2 ;  /* 0x0000000507077c11 */ /* 0x000fe4000f8e10ff */
[----:B------:R-:W-:-:S04]  /*0470*/  ISETP.GE.AND P0, PT, R5, R2, PT ;  /* 0x000000020500720c */ /* 0x000fc80003f06270 */
[----:B------:R-:W-:Y:S02]  /*0480*/  SEL R8, R5, RZ, !P0 ;  /* 0x000000ff05087207 */ /* 0x000fe40004000000 */
[----:B------:R-:W1:Y:S03]  /*0490*/  LDS.128 R4, [R7] ;  /* 0x0000000007047984 */ /* 0x000e660000000c00 */
[C---:B------:R-:W-:Y:S01]  /*04a0*/  VIADD R13, R8.reuse, 0x4 ;  /* 0x00000004080d7836 */ /* 0x040fe20000000000 */
[----:B------:R-:W-:-:S04]  /*04b0*/  LEA R8, R8, UR5, 0x2 ;  /* 0x0000000508087c11 */ /* 0x000fc8000f8e10ff */
[C---:B------:R-:W-:Y:S02]  /*04c0*/  ISETP.GE.AND P0, PT, R13.reuse, R2, PT ;  /* 0x000000020d00720c */ /* 0x040fe40003f06270 */
[----:B------:R-:W2:Y:S02]  /*04d0*/  LDS.128 R8, [R8] ;  /* 0x0000000008087984 */ /* 0x000ea40000000c00 */
[----:B------:R-:W-:-:S04]  /*04e0*/  SEL R13, R13, RZ, !P0 ;  /* 0x000000ff0d0d7207 */ /* 0x000fc80004000000 */
[C---:B------:R-:W-:Y:S02]  /*04f0*/  IADD3 R23, PT, PT, R13.reuse, 0x4, RZ ;  /* 0x000000040d177810 */ /* 0x040fe40007ffe0ff */
[----:B------:R-:W-:Y:S02]  /*0500*/  LEA R13, R13, UR5, 0x2 ;  /* 0x000000050d0d7c11 */ /* 0x000fe4000f8e10ff */
[----:B------:R-:W-:-:S04]  /*0510*/  ISETP.GE.AND P0, PT, R23, R2, PT ;  /* 0x000000021700720c */ /* 0x000fc80003f06270 */
[----:B------:R-:W-:Y:S01]  /*0520*/  SEL R26, R23, RZ, !P0 ;  /* 0x000000ff171a7207 */ /* 0x000fe20004000000 */
[----:B------:R-:W3:Y:S01]  /*0530*/  LDS.128 R12, [R13] ;  /* 0x000000000d0c7984 */ /* 0x000ee20000000c00 */
[----:B0-----:R-:W-:Y:S01]  /*0540*/  FADD R23, R16, R3 ;  /* 0x0000000310177221 */ /* 0x001fe20000000000 */
[----:B------:R-:W-:Y:S01]  /*0550*/  FADD R22, R17, R22 ;  /* 0x0000001611167221 */ /* 0x000fe20000000000 */
[----:B------:R-:W-:Y:S01]  /*0560*/  FADD R17, R18, R21 ;  /* 0x0000001512117221 */ /* 0x000fe20000000000 */
[C---:B------:R-:W-:Y:S01]  /*0570*/  VIADD R27, R26.reuse, 0x4 ;  /* 0x000000041a1b7836 */ /* 0x040fe20000000000 */
[----:B------:R-:W-:Y:S01]  /*0580*/  LEA R21, R26, UR5, 0x2 ;  /* 0x000000051a157c11 */ /* 0x000fe2000f8e10ff */
[----:B------:R-:W-:-:S03]  /*0590*/  FADD R16, R19, R20 ;  /* 0x0000001413107221 */ /* 0x000fc60000000000 */
[----:B------:R-:W-:-:S04]  /*05a0*/  ISETP.GE.AND P0, PT, R27, R2, PT ;  /* 0x000000021b00720c */ /* 0x000fc80003f06270 */
[----:B------:R-:W-:Y:S01]  /*05b0*/  SEL R3, R27, RZ, !P0 ;  /* 0x000000ff1b037207 */ /* 0x000fe20004000000 */
[----:B-1----:R-:W-:Y:S01]  /*05c0*/  FADD R19, R23, R4 ;  /* 0x0000000417137221 */ /* 0x002fe20000000000 */
[----:B------:R-:W-:Y:S02]  /*05d0*/  FADD R4, R22, R5 ;  /* 0x0000000516047221 */ /* 0x000fe40000000000 */
[C---:B------:R-:W-:Y:S01]  /*05e0*/  IADD3 R27, PT, PT, R3.reuse, 0x4, RZ ;  /* 0x00000004031b7810 */ /* 0x040fe20007ffe0ff */
[----:B------:R-:W0:Y:S01]  /*05f0*/  LDS.128 R20, [R21] ;  /* 0x0000000015147984 */ /* 0x000e220000000c00 */
[----:B------:R-:W-:Y:S01]  /*0600*/  LEA R5, R3, UR5, 0x2 ;  /* 0x0000000503057c11 */ /* 0x000fe2000f8e10ff */
[----:B------:R-:W-:Y:S01]  /*0610*/  FADD R17, R17, R6 ;  /* 0x0000000611117221 */ /* 0x000fe20000000000 */
[----:B------:R-:W-:Y:S01]  /*0620*/  ISETP.GE.AND P0, PT, R27, R2, PT ;  /* 0x000000021b00720c */ /* 0x000fe20003f06270 */
[----:B------:R-:W-:-:S03]  /*0630*/  FADD R16, R16, R7 ;  /* 0x0000000710107221 */ /* 0x000fc60000000000 */
[----:B------:R-:W-:Y:S01]  /*0640*/  SEL R27, R27, RZ, !P0 ;  /* 0x000000ff1b1b7207 */ /* 0x000fe20004000000 */
[----:B--2---:R-:W-:Y:S01]  /*0650*/  FADD R3, R19, R8 ;  /* 0x0000000813037221 */ /* 0x004fe20000000000 */
[----:B------:R-:W-:Y:S01]  /*0660*/  FADD R8, R4, R9 ;  /* 0x0000000904087221 */ /* 0x000fe20000000000 */
[----:B------:R-:W-:Y:S01]  /*0670*/  FADD R9, R17, R10 ;  /* 0x0000000a11097221 */ /* 0x000fe20000000000 */
[C---:B------:R-:W-:Y:S01]  /*0680*/  LEA R18, R27.reuse, UR5, 0x2 ;  /* 0x000000051b127c11 */ /* 0x040fe2000f8e10ff */
[----:B------:R-:W-:Y:S01]  /*0690*/  VIADD R19, R27, 0x4 ;  /* 0x000000041b137836 */ /* 0x000fe20000000000 */
[----:B------:R-:W1:Y:S01]  /*06a0*/  LDS.128 R4, [R5] ;  /* 0x0000000005047984 */ /* 0x000e620000000c00 */
[----:B------:R-:W-:-:S03]  /*06b0*/  FADD R26, R16, R11 ;  /* 0x0000000b101a7221 */ /* 0x000fc60000000000 */
[----:B------:R-:W-:-:S04]  /*06c0*/  ISETP.GE.AND P0, PT, R19, R2, PT ;  /* 0x000000021300720c */ /* 0x000fc80003f06270 */
[----:B------:R-:W-:Y:S01]  /*06d0*/  SEL R10, R19, RZ, !P0 ;  /* 0x000000ff130a7207 */ /* 0x000fe20004000000 */
[----:B---3--:R-:W-:Y:S01]  /*06e0*/  FADD R3, R3, R12 ;  /* 0x0000000c03037221 */ /* 0x008fe20000000000 */
[----:B------:R-:W2:Y:S01]  /*06f0*/  LDS.128 R16, [R18] ;  /* 0x0000000012107984 */ /* 0x000ea20000000c00 */
[----:B------:R-:W-:Y:S01]  /*0700*/  FADD R28, R8, R13 ;  /* 0x0000000d081c7221 */ /* 0x000fe20000000000 */
[C---:B------:R-:W-:Y:S01]  /*0710*/  IADD3 R11, PT, PT, R10.reuse, 0x4, RZ ;  /* 0x000000040a0b7810 */ /* 0x040fe20007ffe0ff */
[----:B------:R-:W-:Y:S01]  /*0720*/  FADD R13, R9, R14 ;  /* 0x0000000e090d7221 */ /* 0x000fe20000000000 */
[----:B------:R-:W-:Y:S01]  /*0730*/  LEA R10, R10, UR5, 0x2 ;  /* 0x000000050a0a7c11 */ /* 0x000fe2000f8e10ff */
[----:B------:R-:W-:Y:S01]  /*0740*/  FADD R26, R26, R15 ;  /* 0x0000000f1a1a7221 */ /* 0x000fe20000000000 */
[----:B------:R-:W-:-:S04]  /*0750*/  ISETP.GE.AND P0, PT, R11, R2, PT ;  /* 0x000000020b00720c */ /* 0x000fc80003f06270 */
[----:B------:R-:W-:Y:S02]  /*0760*/  SEL R12, R11, RZ, !P0 ;  /* 0x000000ff0b0c7207 */ /* 0x000fe40004000000 */
[----:B------:R-:W3:Y:S03]  /*0770*/  LDS.128 R8, [R10] ;  /* 0x000000000a087984 */ /* 0x000ee60000000c00 */
[C---:B------:R-:W-:Y:S01]  /*0780*/  VIADD R27, R12.reuse, 0x4 ;  /* 0x000000040c1b7836 */ /* 0x040fe20000000000 */
[----:B------:R-:W-:Y:S01]  /*0790*/  LEA R12, R12, UR5, 0x2 ;  /* 0x000000050c0c7c11 */ /* 0x000fe2000f8e10ff */
[----:B0-----:R-:W-:Y:S01]  /*07a0*/  FADD R15, R3, R20 ;  /* 0x00000014030f7221 */ /* 0x001fe20000000000 */
[----:B------:R-:W-:Y:S01]  /*07b0*/  FADD R28, R28, R21 ;  /* 0x000000151c1c7221 */ /* 0x000fe20000000000 */
[----:B------:R-:W-:Y:S01]  /*07c0*/  FADD R13, R13, R22 ;  /* 0x000000160d0d7221 */ /* 0x000fe20000000000 */
[----:B------:R-:W-:Y:S01]  /*07d0*/  ISETP.GE.AND P0, PT, R27, R2, PT ;  /* 0x000000021b00720c */ /* 0x000fe20003f06270 */
[----:B------:R-:W-:-:S03]  /*07e0*/  FADD R20, R26, R23 ;  /* 0x000000171a147221 */ /* 0x000fc60000000000 */
[----:B------:R-:W-:-:S04]  /*07f0*/  SEL R3, R27, RZ, !P0 ;  /* 0x000000ff1b037207 */ /* 0x000fc80004000000 */
[----:B------:R-:W-:Y:S01]  /*0800*/  IADD3 R21, PT, PT, R3, 0x4, RZ ;  /* 0x0000000403157810 */ /* 0x000fe20007ffe0ff */
[----:B-1----:R-:W-:Y:S01]  /*0810*/  FADD R27, R15, R4 ;  /* 0x000000040f1b7221 */ /* 0x002fe20000000000 */
[----:B------:R-:W-:Y:S02]  /*0820*/  FADD R23, R13, R6 ;  /* 0x000000060d177221 */ /* 0x000fe40000000000 */
[----:B------:R-:W-:Y:S01]  /*0830*/  ISETP.GE.AND P0, PT, R21, R2, PT ;  /* 0x000000021500720c */ /* 0x000fe20003f06270 */
[----:B------:R-:W-:Y:S01]  /*0840*/  FADD R4, R28, R5 ;  /* 0x000000051c047221 */ /* 0x000fe20000000000 */
[----:B------:R-:W0:Y:S01]  /*0850*/  LDS.128 R12, [R12] ;  /* 0x000000000c0c7984 */ /* 0x000e220000000c00 */
[----:B------:R-:W-:Y:S01]  /*0860*/  LEA R5, R3, UR5, 0x2 ;  /* 0x0000000503057c11 */ /* 0x000fe2000f8e10ff */
[----:B------:R-:W-:Y:S01]  /*0870*/  FADD R26, R20, R7 ;  /* 0x00000007141a7221 */ /* 0x000fe20000000000 */
[----:B------:R-:W-:Y:S01]  /*0880*/  SEL R21, R21, RZ, !P0 ;  /* 0x000000ff15157207 */ /* 0x000fe20004000000 */
[----:B--2---:R-:W-:-:S03]  /*0890*/  FADD R3, R27, R16 ;  /* 0x000000101b037221 */ /* 0x004fc60000000000 */
[C---:B------:R-:W-:Y:S01]  /*08a0*/  IADD3 R27, PT, PT, R21.reuse, 0x4, RZ ;  /* 0x00000004151b7810 */ /* 0x040fe20007ffe0ff */
[----:B------:R-:W-:Y:S01]  /*08b0*/  FADD R20, R4, R17 ;  /* 0x0000001104147221 */ /* 0x000fe20000000000 */
[----:B------:R-:W-:Y:S01]  /*08c0*/  LEA R16, R21, UR5, 0x2 ;  /* 0x0000000515107c11 */ /* 0x000fe2000f8e10ff */
[----:B------:R-:W1:Y:S01]  /*08d0*/  LDS.128 R4, [R5] ;  /* 0x0000000005047984 */ /* 0x000e620000000c00 */
[----:B------:R-:W-:Y:S01]  /*08e0*/  ISETP.GE.AND P0, PT, R27, R2, PT ;  /* 0x000000021b00720c */ /* 0x000fe20003f06270 */
[----:B------:R-:W-:Y:S01]  /*08f0*/  FADD R23, R23, R18 ;  /* 0x0000001217177221 */ /* 0x000fe20000000000 */
[----:B------:R-:W-:Y:S02]  /*0900*/  FADD R26, R26, R19 ;  /* 0x000000131a1a7221 */ /* 0x000fe40000000000 */
[----:B------:R-:W-:Y:S01]  /*0910*/  SEL R27, R27, RZ, !P0 ;  /* 0x000000ff1b1b7207 */ /* 0x000fe20004000000 */
[----:B------:R-:W2:Y:S01]  /*0920*/  LDS.128 R16, [R16] ;  /* 0x0000000010107984 */ /* 0x000ea20000000c00 */
[----:B---3--:R-:W-:-:S02]  /*0930*/  FADD R3, R3, R8 ;  /* 0x0000000803037221 */ /* 0x008fc40000000000 */
[C---:B------:R-:W-:Y:S01]  /*0940*/  LEA R21, R27.reuse, UR5, 0x2 ;  /* 0x000000051b157c11 */ /* 0x040fe2000f8e10ff */
[----:B------:R-:W-:Y:S02]  /*0950*/  VIADD R29, R27, 0x4 ;  /* 0x000000041b1d7836 */ /* 0x000fe40000000000 */
[----:B------:R-:W-:Y:S01]  /*0960*/  FADD R28, R20, R9 ;  /* 0x00000009141c7221 */ /* 0x000fe20000000000 */
[----:B------:R-:W-:Y:S01]  /*0970*/  FADD R27, R23, R10 ;  /* 0x0000000a171b7221 */ /* 0x000fe20000000000 */
[----:B------:R-:W-:Y:S01]  /*0980*/  FADD R26, R26, R11 ;  /* 0x0000000b1a1a7221 */ /* 0x000fe20000000000 */
[C---:B------:R-:W-:Y:S01]  /*0990*/  ISETP.GE.AND P0, PT, R29.reuse, R2, PT ;  /* 0x000000021d00720c */ /* 0x040fe20003f06270 */
[----:B------:R-:W3:Y:S03]  /*09a0*/  LDS.128 R20, [R21] ;  /* 0x0000000015147984 */ /* 0x000ee60000000c00 */
[----:B------:R-:W-:-:S04]  /*09b0*/  SEL R8, R29, RZ, !P0 ;  /* 0x000000ff1d087207 */ /* 0x000fc80004000000 */
[C---:B------:R-:W-:Y:S02]  /*09c0*/  IADD3 R9, PT, PT, R8.reuse, 0x4, RZ ;  /* 0x0000000408097810 */ /* 0x040fe40007ffe0ff */
[----:B------:R-:W-:Y:S02]  /*09d0*/  LEA R8, R8, UR5, 0x2 ;  /* 0x0000000508087c11 */ /* 0x000fe4000f8e10ff */
[----:B------:R-:W-:Y:S01]  /*09e0*/  ISETP.GE.AND P0, PT, R9, R2, PT ;  /* 0x000000020900720c */ /* 0x000fe20003f06270 */
[----:B0-----:R-:W-:-:S03]  /*09f0*/  FADD R11, R3, R12 ;  /* 0x0000000c030b7221 */ /* 0x001fc60000000000 */
[----:B------:R-:W-:Y:S01]  /*0a00*/  SEL R9, R9, RZ, !P0 ;  /* 0x000000ff09097207 */ /* 0x000fe20004000000 */
[----:B------:R-:W-:Y:S01]  /*0a10*/  FADD R28, R28, R13 ;  /* 0x0000000d1c1c7221 */ /* 0x000fe20000000000 */
[----:B------:R-:W-:Y:S01]  /*0a20*/  FADD R26, R26, R15 ;  /* 0x0000000f1a1a7221 */ /* 0x000fe20000000000 */
[----:B------:R-:W-:Y:S01]  /*0a30*/  FADD R13, R27, R14 ;  /* 0x0000000e1b0d7221 */ /* 0x000fe20000000000 */
[----:B------:R-:W-:-:S04]  /*0a40*/  IADD3 R3, PT, PT, R9, 0x4, RZ ;  /* 0x0000000409037810 */ /* 0x000fc80007ffe0ff */
[-C--:B------:R-:W-:Y:S01]  /*0a50*/  ISETP.GE.AND P0, PT, R3, R2.reuse, PT ;  /* 0x000000020300720c */ /* 0x080fe20003f06270 */
[----:B-1----:R-:W-:Y:S01]  /*0a60*/  FADD R11, R11, R4 ;  /* 0x000000040b0b7221 */ /* 0x002fe20000000000 */
[----:B------:R-:W-:Y:S01]  /*0a70*/  FADD R4, R28, R5 ;  /* 0x000000051c047221 */ /* 0x000fe20000000000 */
[----:B------:R-:W-:Y:S01]  /*0a80*/  FADD R13, R13, R6 ;  /* 0x000000060d0d7221 */ /* 0x000fe20000000000 */
[----:B------:R-:W-:Y:S01]  /*0a90*/  SEL R5, R3, RZ, !P0 ;  /* 0x000000ff03057207 */ /* 0x000fe20004000000 */
[----:B------:R-:W-:Y:S01]  /*0aa0*/  FADD R28, R26, R7 ;  /* 0x000000071a1c7221 */ /* 0x000fe20000000000 */
[----:B------:R-:W-:Y:S01]  /*0ab0*/  LEA R6, R9, UR5, 0x2 ;  /* 0x0000000509067c11 */ /* 0x000fe2000f8e10ff */
[----:B--2---:R-:W-:Y:S01]  /*0ac0*/  FADD R3, R11, R16 ;  /* 0x000000100b037221 */ /* 0x004fe20000000000 */
[C---:B------:R-:W-:Y:S01]  /*0ad0*/  LEA R12, R5.reuse, UR5, 0x2 ;  /* 0x00000005050c7c11 */ /* 0x040fe2000f8e10ff */
[----:B------:R-:W-:Y:S01]  /*0ae0*/  VIADD R15, R5, 0x4 ;  /* 0x00000004050f7836 */ /* 0x000fe20000000000 */
[----:B------:R-:W0:Y:S01]  /*0af0*/  LDS.128 R8, [R8] ;  /* 0x0000000008087984 */ /* 0x000e220000000c00 */
[----:B------:R-:W-:Y:S01]  /*0b00*/  FADD R16, R4, R17 ;  /* 0x0000001104107221 */ /* 0x000fe20000000000 */
[----:B------:R-:W-:Y:S01]  /*0b10*/  FADD R17, R13, R18 ;  /* 0x000000120d117221 */ /* 0x000fe20000000000 */
[----:B------:R-:W-:Y:S01]  /*0b20*/  FADD R28, R28, R19 ;  /* 0x000000131c1c7221 */ /* 0x000fe20000000000 */
[----:B------:R-:W-:Y:S01]  /*0b30*/  ISETP.GE.AND P0, PT, R15, R2, PT ;  /* 0x000000020f00720c */ /* 0x000fe20003f06270 */
[----:B------:R-:W1:Y:S01]  /*0b40*/  LDS.128 R4, [R6] ;  /* 0x0000000006047984 */ /* 0x000e620000000c00 */
[----:B---3--:R-:W-:-:S02]  /*0b50*/  FADD R3, R3, R20 ;  /* 0x0000001403037221 */ /* 0x008fc40000000000 */
[----:B------:R-:W-:Y:S01]  /*0b60*/  SEL R26, R15, RZ, !P0 ;  /* 0x000000ff0f1a7207 */ /* 0x000fe20004000000 */
[----:B------:R-:W-:Y:S01]  /*0b70*/  FADD R20, R16, R21 ;  /* 0x0000001510147221 */ /* 0x000fe20000000000 */
[----:B------:R-:W2:Y:S01]  /*0b80*/  LDS.128 R12, [R12] ;  /* 0x000000000c0c7984 */ /* 0x000ea20000000c00 */
[----:B------:R-:W-:Y:S01]  /*0b90*/  FADD R21, R17, R22 ;  /* 0x0000001611157221 */ /* 0x000fe20000000000 */
[----:B------:R-:W-:Y:S01]  /*0ba0*/  LEA R18, R26, UR5, 0x2 ;  /* 0x000000051a127c11 */ /* 0x000fe2000f8e10ff */
[----:B------:R-:W-:-:S05]  /*0bb0*/  FADD R28, R28, R23 ;  /* 0x000000171c1c7221 */ /* 0x000fca0000000000 */
[----:B------:R-:W3:Y:S01]  /*0bc0*/  LDS.128 R16, [R18] ;  /* 0x0000000012107984 */ /* 0x000ee20000000c00 */
[----:B0-----:R-:W-:Y:S01]  /*0bd0*/  FADD R20, R20, R9 ;  /* 0x0000000914147221 */ /* 0x001fe20000000000 */
[----:B------:R-:W-:Y:S01]  /*0be0*/  FADD R3, R3, R8 ;  /* 0x0000000803037221 */ /* 0x000fe20000000000 */
[----:B------:R-:W-:Y:S01]  /*0bf0*/  FADD R21, R21, R10 ;  /* 0x0000000a15157221 */ /* 0x000fe20000000000 */
[----:B------:R-:W-:Y:S01]  /*0c00*/  FADD R28, R28, R11 ;  /* 0x0000000b1c1c7221 */ /* 0x000fe20000000000 */
[----:B-1----:R-:W-:Y:S01]  /*0c10*/  FADD R20, R20, R5 ;  /* 0x0000000514147221 */ /* 0x002fe20000000000 */
[----:B------:R-:W-:Y:S01]  /*0c20*/  FADD R3, R3, R4 ;  /* 0x0000000403037221 */ /* 0x000fe20000000000 */
[----:B------:R-:W-:Y:S01]  /*0c30*/  FADD R21, R21, R6 ;  /* 0x0000000615157221 */ /* 0x000fe20000000000 */
[----:B------:R-:W-:Y:S01]  /*0c40*/  FADD R28, R28, R7 ;  /* 0x000000071c1c7221 */ /* 0x000fe20000000000 */
[----:B------:R-:W-:Y:S01]  /*0c50*/  IADD3 R5, PT, PT, R26, 0x4, RZ ;  /* 0x000000041a057810 */ /* 0x000fe20007ffe0ff */
[----:B--2---:R-:W-:Y:S01]  /*0c60*/  FADD R20, R20, R13 ;  /* 0x0000000d14147221 */ /* 0x004fe20000000000 */
[----:B------:R-:W-:Y:S01]  /*0c70*/  FADD R3, R3, R12 ;  /* 0x0000000c03037221 */ /* 0x000fe20000000000 */
[----:B------:R-:W-:Y:S01]  /*0c80*/  FADD R21, R21, R14 ;  /* 0x0000000e15157221 */ /* 0x000fe20000000000 */
[----:B------:R-:W-:Y:S01]  /*0c90*/  FADD R28, R28, R15 ;  /* 0x0000000f1c1c7221 */ /* 0x000fe20000000000 */
[----:B------:R-:W-:Y:S01]  /*0ca0*/  ISETP.GE.AND P0, PT, R5, R2, PT ;  /* 0x000000020500720c */ /* 0x000fe20003f06270 */
[----:B---3--:R-:W-:Y:S01]  /*0cb0*/  FADD R22, R20, R17 ;  /* 0x0000001114167221 */ /* 0x008fe20000000000 */
[----:B------:R-:W-:Y:S01]  /*0cc0*/  FADD R3, R3, R16 ;  /* 0x0000001003037221 */ /* 0x000fe20000000000 */
[----:B------:R-:W-:Y:S01]  /*0cd0*/  FADD R21, R21, R18 ;  /* 0x0000001215157221 */ /* 0x000fe20000000000 */
[----:B------:R-:W-:Y:S01]  /*0ce0*/  FADD R20, R28, R19 ;  /* 0x000000131c147221 */ /* 0x000fe20000000000 */
[----:B------:R-:W-:Y:S01]  /*0cf0*/  SEL R5, R5, RZ, !P0 ;  /* 0x000000ff05057207 */ /* 0x000fe20004000000 */
[----:B------:R-:W-:Y:S07]  /*0d00*/  BRA.U UP0, `(.L_x_4) ;  /* 0xfffffff500b47547 */ /* 0x000fee000b83ffff */
.L_x_3:
[----:B------:R-:W-:Y:S01]  /*0d10*/  BAR.SYNC.DEFER_BLOCKING 0x0 ;  /* 0x0000000000007b1d */ /* 0x000fe20000010000 */
[----:B------:R-:W-:Y:S02]  /*0d20*/  CS2R R8, SR_CLOCKLO ;  /* 0x0000000000087805 */ /* 0x000fe40000015000 */
[----:B------:R-:W-:-:S13]  /*0d30*/  ISETP.NE.AND P0, PT, R0, RZ, PT ;  /* 0x000000ff0000720c */ /* 0x000fda0003f05270 */
[----:B------:R-:W-:Y:S05]  /*0d40*/  @P0 EXIT ;  /* 0x000000000000094d */ /* 0x000fea0003800000 */
[----:B0-----:R-:W0:Y:S01]  /*0d50*/  LDC.64 R4, c[0x0][0x380] ;  /* 0x0000e000ff047b82 */ /* 0x001e220000000a00 */
[----:B------:R-:W0:Y:S01]  /*0d60*/  LDCU.64 UR4, c[0x0][0x358] ;  /* 0x00006b00ff0477ac */ /* 0x000e220008000a00 */
[----:B------:R-:W-:Y:S01]  /*0d70*/  FADD R22, R22, R3 ;  /* 0x0000000316167221 */ /* 0x000fe20000000000 */
[----:B------:R-:W-:-:S03]  /*0d80*/  IADD3 R2, P0, PT, -R24, R8, RZ ;  /* 0x0000000818027210 */ /* 0x000fc60007f1e1ff */
[----:B------:R-:W-:Y:S01]  /*0d90*/  FADD R21, R22, R21 ;  /* 0x0000001516157221 */ /* 0x000fe20000000000 */
[----:B------:R-:W-:Y:S01]  /*0da0*/  IADD3.X R3, PT, PT, ~R25, R9, RZ, P0, !PT ;  /* 0x0000000919037210 */ /* 0x000fe200007fe5ff */
[----:B------:R-:W1:Y:S02]  /*0db0*/  LDC.64 R6, c[0x0][0x388] ;  /* 0x0000e200ff067b82 */ /* 0x000e640000000a00 */
[----:B------:R-:W-:Y:S02]  /*0dc0*/  FADD R21, R21, R20 ;  /* 0x0000001415157221 */ /* 0x000fe40000000000 */
[----:B0-----:R-:W-:Y:S04]  /*0dd0*/  STG.E.64 desc[UR4][R4.64], R2 ;  /* 0x0000000204007986 */ /* 0x001fe8000c101b04 */
[----:B-1----:R-:W-:Y:S01]  /*0de0*/  STG.E desc[UR4][R6.64], R21 ;  /* 0x0000001506007986 */ /* 0x002fe2000c101904 */
[----:B------:R-:W-:Y:S05]  /*0df0*/  EXIT ;  /* 0x000000000000794d */ /* 0x000fea0003800000 */
.L_x_5:
[----:B------:R-:W-:-:S00]  /*0e00*/  BRA `(.L_x_5) ;  /* 0xfffffffc00fc7947 */ /* 0x000fc0000383ffff */
[----:B------:R-:W-:-:S00]  /*0e10*/  NOP ;  /* 0x0000000000007918 */ /* 0x000fc00000000000 */
        /* <DEDUP_REMOVED lines=14> */
.L_x_45:


//--------------------- .text._Z16micro_lds_kernelILi8EEvPmPfii --------------------------
	.section	.text._Z16micro_lds_kernelILi8EEvPmPfii,"ax",@progbits
	.align	128
        .global         _Z16micro_lds_kernelILi8EEvPmPfii
        .type           _Z16micro_lds_kernelILi8EEvPmPfii,@function
        .size           _Z16micro_lds_kernelILi8EEvPmPfii,(.L_x_46 - _Z16micro_lds_kernelILi8EEvPmPfii)
        .other          _Z16micro_lds_kernelILi8EEvPmPfii,@"STO_CUDA_ENTRY STV_DEFAULT"
_Z16micro_lds_kernelILi8EEvPmPfii:
.text._Z16micro_lds_kernelILi8EEvPmPfii:
        /* <DEDUP_REMOVED lines=8> */
[----:B------:R-:W-:Y:S01]  /*0080*/  MOV R2, 0x400 ;  /* 0x0000040000027802 */ /* 0x000fe20000000f00 */
[----:B------:R-:W-:-:S03]  /*0090*/  IMAD.MOV.U32 R3, RZ, RZ, R0 ;  /* 0x000000ffff037224 */ /* 0x000fc600078e0000 */
[----:B0-----:R-:W-:-:S07]  /*00a0*/  LEA R2, R5, R2, 0x18 ;  /* 0x0000000205027211 */ /* 0x001fce00078ec0ff */
.L_x_8:
        /* <DEDUP_REMOVED lines=8> */
.L_x_7:
[----:B------:R-:W-:Y:S05]  /*0130*/  BSYNC.RECONVERGENT B0 ;  /* 0x0000000000007941 */ /* 0x000fea0003800200 */
.L_x_6:
[----:B------:R-:W-:Y:S08]  /*0140*/  BAR.SYNC.DEFER_BLOCKING 0x0 ;  /* 0x0000000000007b1d */ /* 0x000ff00000010000 */
[----:B------:R-:W-:Y:S01]  /*0150*/  BAR.SYNC.DEFER_BLOCKING 0x0 ;  /* 0x0000000000007b1d */ /* 0x000fe20000010000 */
[----:B------:R-:W-:-:S05]  /*0160*/  CS2R R24, SR_CLOCKLO ;  /* 0x0000000000187805 */ /* 0x000fca0000015000 */
[----:B------:R-:W1:Y:S01]  /*0170*/  LDCU UR4, c[0x0][0x390] ;  /* 0x00007200ff0477ac */ /* 0x000e620008000800 */
[----:B------:R-:W-:Y:S01]  /*0180*/  CS2R R26, SRZ ;  /* 0x00000000001a7805 */ /* 0x000fe2000001ff00 */
[----:B------:R-:W-:Y:S02]  /*0190*/  IMAD.MOV.U32 R21, RZ, RZ, RZ ;  /* 0x000000ffff157224 */ /* 0x000fe400078e00ff */
[----:B------:R-:W-:Y:S01]  /*01a0*/  IMAD.MOV.U32 R22, RZ, RZ, RZ ;  /* 0x000000ffff167224 */ /* 0x000fe200078e00ff */
[----:B-1----:R-:W-:-:S09]  /*01b0*/  UISETP.GE.AND UP0, UPT, UR4, 0x1, UPT ;  /* 0x000000010400788c */ /* 0x002fd2000bf06270 */
[----:B------:R-:W-:Y:S05]  /*01c0*/  BRA.U !UP0, `(.L_x_9) ;  /* 0x0000000508b07547 */ /* 0x000fea000b800000 */
[----:B------:R-:W-:Y:S01]  /*01d0*/  IADD3 R2, PT, PT, R7, -0x4, RZ ;  /* 0xfffffffc07027810 */ /* 0x000fe20007ffe0ff */
[----:B------:R-:W-:Y:S01]  /*01e0*/  IMAD.SHL.U32 R3, R0, 0x4, RZ ;  /* 0x0000000400037824 */ /* 0x000fe200078e00ff */
[----:B------:R-:W1:Y:S01]  /*01f0*/  S2UR UR6, SR_CgaCtaId ;  /* 0x00000000000679c3 */ /* 0x000e620000008800 */
[----:B------:R-:W-:Y:S01]  /*0200*/  HFMA2 R22, -RZ, RZ, 0, 0 ;  /* 0x00000000ff167431 */ /* 0x000fe200000001ff */
[-C--:B------:R-:W-:Y:S01]  /*0210*/  IABS R8, R2.reuse ;  /* 0x0000000200087213 */ /* 0x080fe20000000000 */
[----:B------:R-:W-:Y:S01]  /*0220*/  IMAD.MOV.U32 R21, RZ, RZ, RZ ;  /* 0x000000ffff157224 */ /* 0x000fe200078e00ff */
[----:B------:R-:W-:Y:S02]  /*0230*/  LOP3.LUT R3, R3, 0x7c, RZ, 0xc0, !PT ;  /* 0x0000007c03037812 */ /* 0x000fe400078ec0ff */
[----:B------:R-:W-:Y:S01]  /*0240*/  CS2R R26, SRZ ;  /* 0x00000000001a7805 */ /* 0x000fe2000001ff00 */
[----:B------:R-:W2:Y:S01]  /*0250*/  I2F.RP R6, R8 ;  /* 0x0000000800067306 */ /* 0x000ea20000209400 */
[----:B------:R-:W-:Y:S01]  /*0260*/  IABS R10, R2 ;  /* 0x00000002000a7213 */ /* 0x000fe20000000000 */
[----:B------:R-:W-:Y:S01]  /*0270*/  UMOV UR5, 0x400 ;  /* 0x0000040000057882 */ /* 0x000fe20000000000 */
[----:B------:R-:W-:Y:S01]  /*0280*/  IABS R9, R3 ;  /* 0x0000000300097213 */ /* 0x000fe20000000000 */
[----:B------:R-:W-:Y:S01]  /*0290*/  UIADD3 UR4, UPT, UPT, -UR4, URZ, URZ ;  /* 0x000000ff04047290 */ /* 0x000fe2000fffe1ff */
[----:B------:R-:W-:-:S03]  /*02a0*/  ISETP.GE.AND P2, PT, R3, RZ, PT ;  /* 0x000000ff0300720c */ /* 0x000fc60003f46270 */
[----:B--2---:R-:W0:Y:S01]  /*02b0*/  MUFU.RCP R6, R6 ;  /* 0x0000000600067308 */ /* 0x004e220000001000 */
[----:B-1----:R-:W-:Y:S01]  /*02c0*/  ULEA UR5, UR6, UR5, 0x18 ;  /* 0x0000000506057291 */ /* 0x002fe2000f8ec0ff */
[----:B0-----:R-:W-:Y:S01]  /*02d0*/  VIADD R4, R6, 0xffffffe ;  /* 0x0ffffffe06047836 */ /* 0x001fe20000000000 */
[----:B------:R-:W-:-:S05]  /*02e0*/  IADD3 R6, PT, PT, RZ, -R10, RZ ;  /* 0x8000000aff067210 */ /* 0x000fca0007ffe0ff */
[----:B------:R0:W1:Y:S02]  /*02f0*/  F2I.FTZ.U32.TRUNC.NTZ R5, R4 ;  /* 0x0000000400057305 */ /* 0x000064000021f000 */
[----:B0-----:R-:W-:Y:S01]  /*0300*/  IMAD.MOV.U32 R4, RZ, RZ, RZ ;  /* 0x000000ffff047224 */ /* 0x001fe200078e00ff */
[----:B-1----:R-:W-:-:S05]  /*0310*/  IADD3 R7, PT, PT, RZ, -R5, RZ ;  /* 0x80000005ff077210 */ /* 0x002fca0007ffe0ff */
[----:B------:R-:W-:-:S04]  /*0320*/  IMAD R7, R7, R8, RZ ;  /* 0x0000000807077224 */ /* 0x000fc800078e02ff */
[----:B------:R-:W-:Y:S01]  /*0330*/  IMAD.HI.U32 R5, R5, R7, R4 ;  /* 0x0000000705057227 */ /* 0x000fe200078e0004 */
[----:B------:R-:W-:-:S05]  /*0340*/  MOV R4, R9 ;  /* 0x0000000900047202 */ /* 0x000fca0000000f00 */
[----:B------:R-:W-:-:S04]  /*0350*/  IMAD.HI.U32 R5, R5, R4, RZ ;  /* 0x0000000405057227 */ /* 0x000fc800078e00ff */
[----:B------:R-:W-:-:S05]  /*0360*/  IMAD R5, R5, R6, R4 ;  /* 0x0000000605057224 */ /* 0x000fca00078e0204 */
[----:B------:R-:W-:-:S13]  /*0370*/  ISETP.GT.U32.AND P0, PT, R8, R5, PT ;  /* 0x000000050800720c */ /* 0x000fda0003f04070 */
[----:B------:R-:W-:Y:S01]  /*0380*/  @!P0 IMAD.IADD R5, R5, 0x1, -R8 ;  /* 0x0000000105058824 */ /* 0x000fe200078e0a08 */
[----:B------:R-:W-:-:S04]  /*0390*/  ISETP.NE.AND P0, PT, R2, RZ, PT ;  /* 0x000000ff0200720c */ /* 0x000fc80003f05270 */
[----:B------:R-:W-:-:S13]  /*03a0*/  ISETP.GT.U32.AND P1, PT, R8, R5, PT ;  /* 0x000000050800720c */ /* 0x000fda0003f24070 */
[----:B------:R-:W-:-:S05]  /*03b0*/  @!P1 IADD3 R5, PT, PT, R5, -R8, RZ ;  /* 0x8000000805059210 */ /* 0x000fca0007ffe0ff */
[----:B------:R-:W-:Y:S01]  /*03c0*/  @!P2 IMAD.MOV R5, RZ, RZ, -R5 ;  /* 0x000000ffff05a224 */ /* 0x000fe200078e0a05 */
[----:B------:R-:W-:-:S07]  /*03d0*/  @!P0 LOP3.LUT R5, RZ, R2, RZ, 0x33, !PT ;  /* 0x00000002ff058212 */ /* 0x000fce00078e33ff */
.L_x_10:
[C---:B------:R-:W-:Y:S01]  /*03e0*/  IADD3 R3, PT, PT, R5.reuse, 0x4, RZ ;  /* 0x0000000405037810 */ /* 0x040fe20007ffe0ff */
[----:B------:R-:W-:Y:S01]  /*03f0*/  UIADD3 UR4, UPT, UPT, UR4, 0x1, URZ ;  /* 0x0000000104047890 */ /* 0x000fe2000fffe0ff */
[----:B------:R-:W-:Y:S02]  /*0400*/  LEA R8, R5, UR5, 0x2 ;  /* 0x0000000505087c11 */ /* 0x000fe4000f8e10ff */
[----:B------:R-:W-:Y:S01]  /*0410*/  ISETP.GE.AND P0, PT, R3, R2, PT ;  /* 0x000000020300720c */ /* 0x000fe20003f06270 */
[----:B------:R-:W-:-:S03]  /*0420*/  UISETP.NE.AND UP0, UPT, UR4, URZ, UPT ;  /* 0x000000ff0400728c */ /* 0x000fc6000bf05270 */
[----:B------:R-:W-:Y:S01]  /*0430*/  SEL R3, R3, RZ, !P0 ;  /* 0x000000ff03037207 */ /* 0x000fe20004000000 */
[----:B------:R-:W0:Y:S03]  /*0440*/  LDS.128 R8, [R8] ;  /* 0x0000000008087984 */ /* 0x000e260000000c00 */
[C---:B------:R-:W-:Y:S01]  /*0450*/  LEA R12, R3.reuse, UR5, 0x2 ;  /* 0x00000005030c7c11 */ /* 0x040fe2000f8e10ff */
[----:B------:R-:W-:-:S05]  /*0460*/  VIADD R7, R3, 0x4 ;  /* 0x0000000403077836 */ /* 0x000fca0000000000 */
[C---:B------:R-:W-:Y:S01]  /*0470*/  ISETP.GE.AND P0, PT, R7.reuse, R2, PT ;  /* 0x000000020700720c */ /* 0x040fe20003f06270 */
[----:B------:R-:W1:Y:S03]  /*0480*/  LDS.128 R12, [R12] ;  /* 0x000000000c0c7984 */ /* 0x000e660000000c00 */
[----:B------:R-:W-:-:S04]  /*0490*/  SEL R7, R7, RZ, !P0 ;  /* 0x000000ff07077207 */ /* 0x000fc80004000000 */
[C---:B------:R-:W-:Y:S02]  /*04a0*/  IADD3 R3, PT, PT, R7.reuse, 0x4, RZ ;  /* 0x0000000407037810 */ /* 0x040fe40007ffe0ff */
[----:B------:R-:W-:Y:S02]  /*04b0*/  LEA R16, R7, UR5, 0x2 ;  /* 0x0000000507107c11 */ /* 0x000fe4000f8e10ff */
[----:B------:R-:W-:-:S04]  /*04c0*/  ISETP.GE.AND P0, PT, R3, R2, PT ;  /* 0x000000020300720c */ /* 0x000fc80003f06270 */
[----:B------:R-:W-:Y:S01]  /*04d0*/  SEL R3, R3, RZ, !P0 ;  /* 0x000000ff03037207 */ /* 0x000fe20004000000 */
[----:B------:R-:W2:Y:S03]  /*04e0*/  LDS.128 R16, [R16] ;  /* 0x0000000010107984 */ /* 0x000ea60000000c00 */
[C---:B------:R-:W-:Y:S01]  /*04f0*/  LEA R4, R3.reuse, UR5, 0x2 ;  /* 0x0000000503047c11 */ /* 0x040fe2000f8e10ff */
[----:B------:R-:W-:-:S05]  /*0500*/  VIADD R23, R3, 0x4 ;  /* 0x0000000403177836 */ /* 0x000fca0000000000 */
[C---:B------:R-:W-:Y:S01]  /*0510*/  ISETP.GE.AND P0, PT, R23.reuse, R2, PT ;  /* 0x000000021700720c */ /* 0x040fe20003f06270 */
[----:B------:R-:W3:Y:S03]  /*0520*/  LDS.128 R4, [R4] ;  /* 0x0000000004047984 */ /* 0x000ee60000000c00 */
[----:B------:R-:W-:Y:S01]  /*0530*/  SEL R3, R23, RZ, !P0 ;  /* 0x000000ff17037207 */ /* 0x000fe20004000000 */
[----:B0-----:R-:W-:Y:S01]  /*0540*/  FADD R26, R9, R26 ;  /* 0x0000001a091a7221 */ /* 0x001fe20000000000 */
[----:B------:R-:W-:Y:S01]  /*0550*/  FADD R27, R8, R27 ;  /* 0x0000001b081b7221 */ /* 0x000fe20000000000 */
[----:B------:R-:W-:Y:S01]  /*0560*/  FADD R21, R10, R21 ;  /* 0x000000150a157221 */ /* 0x000fe20000000000 */
[----:B------:R-:W-:Y:S01]  /*0570*/  IADD3 R23, PT, PT, R3, 0x4, RZ ;  /* 0x0000000403177810 */ /* 0x000fe20007ffe0ff */
[----:B------:R-:W-:Y:S01]  /*0580*/  FADD R28, R11, R22 ;  /* 0x000000160b1c7221 */ /* 0x000fe20000000000 */
[----:B------:R-:W-:-:S02]  /*0590*/  LEA R8, R3, UR5, 0x2 ;  /* 0x0000000503087c11 */ /* 0x000fc4000f8e10ff */
[----:B------:R-:W-:Y:S01]  /*05a0*/  ISETP.GE.AND P0, PT, R23, R2, PT ;  /* 0x000000021700720c */ /* 0x000fe20003f06270 */
[----:B-1----:R-:W-:-:S03]  /*05b0*/  FADD R27, R27, R12 ;  /* 0x0000000c1b1b7221 */ /* 0x002fc60000000000 */
[----:B------:R-:W-:Y:S01]  /*05c0*/  SEL R20, R23, RZ, !P0 ;  /* 0x000000ff17147207 */ /* 0x000fe20004000000 */
[----:B------:R-:W-:Y:S01]  /*05d0*/  FADD R12, R26, R13 ;  /* 0x0000000d1a0c7221 */ /* 0x000fe20000000000 */
[----:B------:R-:W-:Y:S01]  /*05e0*/  FADD R21, R21, R14 ;  /* 0x0000000e15157221 */ /* 0x000fe20000000000 */
[----:B------:R-:W-:Y:S01]  /*05f0*/  FADD R28, R28, R15 ;  /* 0x0000000f1c1c7221 */ /* 0x000fe20000000000 */
[C---:B------:R-:W-:Y:S01]  /*0600*/  LEA R14, R20.reuse, UR5, 0x2 ;  /* 0x00000005140e7c11 */ /* 0x040fe2000f8e10ff */
[----:B------:R-:W-:-:S05]  /*0610*/  VIADD R9, R20, 0x4 ;  /* 0x0000000414097836 */ /* 0x000fca0000000000 */
[----:B------:R-:W-:-:S04]  /*0620*/  ISETP.GE.AND P0, PT, R9, R2, PT ;  /* 0x000000020900720c */ /* 0x000fc80003f06270 */
[----:B------:R-:W-:Y:S01]  /*0630*/  SEL R13, R9, RZ, !P0 ;  /* 0x000000ff090d7207 */ /* 0x000fe20004000000 */
[----:B--2---:R-:W-:Y:S01]  /*0640*/  FADD R3, R27, R16 ;  /* 0x000000101b037221 */ /* 0x004fe20000000000 */
[----:B------:R-:W0:Y:S01]  /*0650*/  LDS.128 R8, [R8] ;  /* 0x0000000008087984 */ /* 0x000e220000000c00 */
[----:B------:R-:W-:Y:S01]  /*0660*/  FADD R20, R12, R17 ;  /* 0x000000110c147221 */ /* 0x000fe20000000000 */
[----:B------:R-:W-:Y:S01]  /*0670*/  IADD3 R23, PT, PT, R13, 0x4, RZ ;  /* 0x000000040d177810 */ /* 0x000fe20007ffe0ff */
[----:B------:R-:W-:Y:S01]  /*0680*/  FADD R21, R21, R18 ;  /* 0x0000001215157221 */ /* 0x000fe20000000000 */
[----:B------:R-:W-:Y:S01]  /*0690*/  LEA R16, R13, UR5, 0x2 ;  /* 0x000000050d107c11 */ /* 0x000fe2000f8e10ff */
[----:B------:R-:W-:Y:S01]  /*06a0*/  FADD R28, R28, R19 ;  /* 0x000000131c1c7221 */ /* 0x000fe20000000000 */
[----:B------:R-:W-:Y:S01]  /*06b0*/  ISETP.GE.AND P0, PT, R23, R2, PT ;  /* 0x000000021700720c */ /* 0x000fe20003f06270 */
[----:B------:R-:W1:Y:S01]  /*06c0*/  LDS.128 R12, [R14] ;  /* 0x000000000e0c7984 */ /* 0x000e620000000c00 */
[----:B---3--:R-:W-:-:S02]  /*06d0*/  FADD R3, R3, R4 ;  /* 0x0000000403037221 */ /* 0x008fc40000000000 */
[----:B------:R-:W-:Y:S01]  /*06e0*/  SEL R26, R23, RZ, !P0 ;  /* 0x000000ff171a7207 */ /* 0x000fe20004000000 */
[----:B------:R-:W2:Y:S01]  /*06f0*/  LDS.128 R16, [R16] ;  /* 0x0000000010107984 */ /* 0x000ea20000000c00 */
[----:B------:R-:W-:Y:S01]  /*0700*/  FADD R4, R20, R5 ;  /* 0x0000000514047221 */ /* 0x000fe20000000000 */
[----:B------:R-:W-:Y:S01]  /*0710*/  FADD R5, R21, R6 ;  /* 0x0000000615057221 */ /* 0x000fe20000000000 */
[----:B------:R-:W-:Y:S01]  /*0720*/  LEA R22, R26, UR5, 0x2 ;  /* 0x000000051a167c11 */ /* 0x000fe2000f8e10ff */
[----:B------:R-:W-:Y:S01]  /*0730*/  FADD R28, R28, R7 ;  /* 0x000000071c1c7221 */ /* 0x000fe20000000000 */
[----:B------:R-:W-:-:S04]  /*0740*/  VIADD R7, R26, 0x4 ;  /* 0x000000041a077836 */ /* 0x000fc80000000000 */
[----:B------:R-:W3:Y:S01]  /*0750*/  LDS.128 R20, [R22] ;  /* 0x0000000016147984 */ /* 0x000ee20000000c00 */
[----:B------:R-:W-:Y:S01]  /*0760*/  ISETP.GE.AND P0, PT, R7, R2, PT ;  /* 0x000000020700720c */ /* 0x000fe20003f06270 */
        /* <DEDUP_REMOVED lines=8> */
[----:B--2---:R-:W-:Y:S01]  /*07f0*/  FADD R4, R4, R17 ;  /* 0x0000001104047221 */ /* 0x004fe20000000000 */
[----:B------:R-:W-:Y:S01]  /*0800*/  FADD R5, R5, R18 ;  /* 0x0000001205057221 */ /* 0x000fe20000000000 */
[----:B------:R-:W-:Y:S01]  /*0810*/  FADD R3, R3, R16 ;  /* 0x0000001003037221 */ /* 0x000fe20000000000 */
[----:B------:R-:W-:Y:S01]  /*0820*/  FADD R28, R28, R19 ;  /* 0x000000131c1c7221 */ /* 0x000fe20000000000 */
[----:B---3--:R-:W-:Y:S01]  /*0830*/  FADD R26, R4, R21 ;  /* 0x00000015041a7221 */ /* 0x008fe20000000000 */
[----:B------:R-:W-:Y:S01]  /*0840*/  FADD R21, R5, R22 ;  /* 0x0000001605157221 */ /* 0x000fe20000000000 */
[----:B------:R-:W-:Y:S01]  /*0850*/  FADD R27, R3, R20 ;  /* 0x00000014031b7221 */ /* 0x000fe20000000000 */
[----:B------:R-:W-:Y:S01]  /*0860*/  FADD R22, R28, R23 ;  /* 0x000000171c167221 */ /* 0x000fe20000000000 */
[----:B------:R-:W-:Y:S01]  /*0870*/  SEL R5, R7, RZ, !P0 ;  /* 0x000000ff07057207 */ /* 0x000fe20004000000 */
[----:B------:R-:W-:Y:S06]  /*0880*/  BRA.U UP0, `(.L_x_10) ;  /* 0xfffffff900d47547 */ /* 0x000fec000b83ffff */
.L_x_9:
[----:B------:R-:W-:Y:S01]  /*0890*/  BAR.SYNC.DEFER_BLOCKING 0x0 ;  /* 0x0000000000007b1d */ /* 0x000fe20000010000 */
[----:B------:R-:W-:Y:S02]  /*08a0*/  CS2R R6, SR_CLOCKLO ;  /* 0x0000000000067805 */ /* 0x000fe40000015000 */
[----:B------:R-:W-:-:S13]  /*08b0*/  ISETP.NE.AND P0, PT, R0, RZ, PT ;  /* 0x000000ff0000720c */ /* 0x000fda0003f05270 */
[----:B------:R-:W-:Y:S05]  /*08c0*/  @P0 EXIT ;  /* 0x000000000000094d */ /* 0x000fea0003800000 */
[----:B------:R-:W1:Y:S01]  /*08d0*/  LDC.64 R2, c[0x0][0x380] ;  /* 0x0000e000ff027b82 */ /* 0x000e620000000a00 */
[----:B------:R-:W1:Y:S01]  /*08e0*/  LDCU.64 UR4, c[0x0][0x358] ;  /* 0x00006b00ff0477ac */ /* 0x000e620008000a00 */
[----:B------:R-:W-:Y:S01]  /*08f0*/  FADD R26, R26, R27 ;  /* 0x0000001b1a1a7221 */ /* 0x000fe20000000000 */
[----:B------:R-:W-:-:S03]  /*0900*/  IADD3 R6, P0, PT, -R24, R6, RZ ;  /* 0x0000000618067210 */ /* 0x000fc60007f1e1ff */
[----:B------:R-:W-:Y:S01]  /*0910*/  FADD R21, R26, R21 ;  /* 0x000000151a157221 */ /* 0x000fe20000000000 */
[----:B------:R-:W-:Y:S01]  /*0920*/  IADD3.X R7, PT, PT, ~R25, R7, RZ, P0, !PT ;  /* 0x0000000719077210 */ /* 0x000fe200007fe5ff */
[----:B0-----:R-:W0:Y:S02]  /*0930*/  LDC.64 R4, c[0x0][0x388] ;  /* 0x0000e200ff047b82 */ /* 0x001e240000000a00 */
[----:B------:R-:W-:Y:S02]  /*0940*/  FADD R21, R21, R22 ;  /* 0x0000001615157221 */ /* 0x000fe40000000000 */
[----:B-1----:R-:W-:Y:S04]  /*0950*/  STG.E.64 desc[UR4][R2.64], R6 ;  /* 0x0000000602007986 */ /* 0x002fe8000c101b04 */
[----:B0-----:R-:W-:Y:S01]  /*0960*/  STG.E desc[UR4][R4.64], R21 ;  /* 0x0000001504007986 */ /* 0x001fe2000c101904 */
[----:B------:R-:W-:Y:S05]  /*0970*/  EXIT ;  /* 0x000000000000794d */ /* 0x000fea0003800000 */
.L_x_11:
        /* <DEDUP_REMOVED lines=16> */
.L_x_46:


//--------------------- .text._Z16micro_lds_kernelILi4EEvPmPfii --------------------------
	.section	.text._Z16micro_lds_kernelILi4EEvPmPfii,"ax",@progbits
	.align	128
        .global         _Z16micro_lds_kernelILi4EEvPmPfii
        .type           _Z16micro_lds_kernelILi4EEvPmPfii,@function
        .size           _Z16micro_lds_kernelILi4EEvPmPfii,(.L_x_47 - _Z16micro_lds_kernelILi4EEvPmPfii)
        .other          _Z16micro_lds_kernelILi4EEvPmPfii,@"STO_CUDA_ENTRY STV_DEFAULT"
_Z16micro_lds_kernelILi4EEvPmPfii:
.text._Z16micro_lds_kernelILi4EEvPmPfii:
        /* <DEDUP_REMOVED lines=11> */
.L_x_14:
        /* <DEDUP_REMOVED lines=8> */
.L_x_13:
[----:B------:R-:W-:Y:S05]  /*0130*/  BSYNC.RECONVERGENT B0 ;  /* 0x0000000000007941 */ /* 0x000fea0003800200 */
.L_x_12:
[----:B------:R-:W-:Y:S08]  /*0140*/  BAR.SYNC.DEFER_BLOCKING 0x0 ;  /* 0x0000000000007b1d */ /* 0x000ff00000010000 */
[----:B------:R-:W-:Y:S01]  /*0150*/  BAR.SYNC.DEFER_BLOCKING 0x0 ;  /* 0x0000000000007b1d */ /* 0x000fe20000010000 */
[----:B0-----:R-:W-:-:S05]  /*0160*/  CS2R R2, SR_CLOCKLO ;  /* 0x0000000000027805 */ /* 0x001fca0000015000 */
[----:B------:R-:W0:Y:S01]  /*0170*/  LDCU UR4, c[0x0][0x390] ;  /* 0x00007200ff0477ac */ /* 0x000e220008000800 */
[----:B------:R-:W-:Y:S01]  /*0180*/  IMAD.MOV.U32 R23, RZ, RZ, RZ ;  /* 0x000000ffff177224 */ /* 0x000fe200078e00ff */
[----:B------:R-:W-:Y:S01]  /*0190*/  CS2R R20, SRZ ;  /* 0x0000000000147805 */ /* 0x000fe2000001ff00 */
[----:B------:R-:W-:Y:S01]  /*01a0*/  IMAD.MOV.U32 R0, RZ, RZ, RZ ;  /* 0x000000ffff007224 */ /* 0x000fe200078e00ff */
[----:B0-----:R-:W-:-:S09]  /*01b0*/  UISETP.GE.AND UP0, UPT, UR4, 0x1, UPT ;  /* 0x000000010400788c */ /* 0x001fd2000bf06270 */
[----:B------:R-:W-:Y:S05]  /*01c0*/  BRA.U !UP0, `(.L_x_15) ;  /* 0x0000000508207547 */ /* 0x000fea000b800000 */
[----:B------:R-:W-:Y:S01]  /*01d0*/  IADD3 R24, PT, PT, R24, -0x4, RZ ;  /* 0xfffffffc18187810 */ /* 0x000fe20007ffe0ff */
[----:B------:R-:W0:Y:S01]  /*01e0*/  S2UR UR6, SR_CgaCtaId ;  /* 0x00000000000679c3 */ /* 0x000e220000008800 */
[----:B------:R-:W-:Y:S02]  /*01f0*/  SHF.L.U32 R0, R22, 0x2, RZ ;  /* 0x0000000216007819 */ /* 0x000fe400000006ff */
[----:B------:R-:W-:Y:S02]  /*0200*/  CS2R R20, SRZ ;  /* 0x0000000000147805 */ /* 0x000fe4000001ff00 */
[-C--:B------:R-:W-:Y:S01]  /*0210*/  IABS R8, R24.reuse ;  /* 0x0000001800087213 */ /* 0x080fe20000000000 */
[----:B------:R-:W-:Y:S01]  /*0220*/  IMAD.MOV.U32 R23, RZ, RZ, RZ ;  /* 0x000000ffff177224 */ /* 0x000fe200078e00ff */
[----:B------:R-:W-:Y:S01]  /*0230*/  LOP3.LUT R0, R0, 0x7c, RZ, 0xc0, !PT ;  /* 0x0000007c00007812 */ /* 0x000fe200078ec0ff */
[----:B------:R-:W-:Y:S01]  /*0240*/  UMOV UR5, 0x400 ;  /* 0x0000040000057882 */ /* 0x000fe20000000000 */
[----:B------:R-:W1:Y:S01]  /*0250*/  I2F.RP R6, R8 ;  /* 0x0000000800067306 */ /* 0x000e620000209400 */
[----:B------:R-:W-:Y:S01]  /*0260*/  IABS R10, R24 ;  /* 0x00000018000a7213 */ /* 0x000fe20000000000 */
[----:B------:R-:W-:Y:S01]  /*0270*/  UIADD3 UR4, UPT, UPT, -UR4, URZ, URZ ;  /* 0x000000ff04047290 */ /* 0x000fe2000fffe1ff */
[----:B------:R-:W-:-:S02]  /*0280*/  IABS R9, R0 ;  /* 0x0000000000097213 */ /* 0x000fc40000000000 */
[----:B------:R-:W-:Y:S01]  /*0290*/  ISETP.GE.AND P2, PT, R0, RZ, PT ;  /* 0x000000ff0000720c */ /* 0x000fe20003f46270 */
[----:B------:R-:W-:Y:S02]  /*02a0*/  IMAD.MOV.U32 R0, RZ, RZ, RZ ;  /* 0x000000ffff007224 */ /* 0x000fe400078e00ff */
[----:B-1----:R-:W1:Y:S01]  /*02b0*/  MUFU.RCP R6, R6 ;  /* 0x0000000600067308 */ /* 0x002e620000001000 */
[----:B0-----:R-:W-:Y:S01]  /*02c0*/  ULEA UR5, UR6, UR5, 0x18 ;  /* 0x0000000506057291 */ /* 0x001fe2000f8ec0ff */
[----:B-1----:R-:W-:Y:S02]  /*02d0*/  VIADD R4, R6, 0xffffffe ;  /* 0x0ffffffe06047836 */ /* 0x002fe40000000000 */
[----:B------:R-:W-:-:S04]  /*02e0*/  IMAD.MOV R6, RZ, RZ, -R10 ;  /* 0x000000ffff067224 */ /* 0x000fc800078e0a0a */
[----:B------:R0:W1:Y:S02]  /*02f0*/  F2I.FTZ.U32.TRUNC.NTZ R5, R4 ;  /* 0x0000000400057305 */ /* 0x000064000021f000 */
[----:B0-----:R-:W-:Y:S02]  /*0300*/  IMAD.MOV.U32 R4, RZ, RZ, RZ ;  /* 0x000000ffff047224 */ /* 0x001fe400078e00ff */
[----:B-1----:R-:W-:-:S04]  /*0310*/  IMAD.MOV R7, RZ, RZ, -R5 ;  /* 0x000000ffff077224 */ /* 0x002fc800078e0a05 */
        /* <DEDUP_REMOVED lines=9> */
[----:B------:R-:W-:-:S05]  /*03b0*/  @!P1 IMAD.IADD R5, R5, 0x1, -R8 ;  /* 0x0000000105059824 */ /* 0x000fca00078e0a08 */
[----:B------:R-:W-:Y:S02]  /*03c0*/  @!P2 IADD3 R5, PT, PT, -R5, RZ, RZ ;  /* 0x000000ff0505a210 */ /* 0x000fe40007ffe1ff */
[----:B------:R-:W-:-:S07]  /*03d0*/  @!P0 LOP3.LUT R5, RZ, R24, RZ, 0x33, !PT ;  /* 0x00000018ff058212 */ /* 0x000fce00078e33ff */
.L_x_16:
[C---:B------:R-:W-:Y:S01]  /*03e0*/  IADD3 R7, PT, PT, R5.reuse, 0x4, RZ ;  /* 0x0000000405077810 */ /* 0x040fe20007ffe0ff */
[----:B------:R-:W-:Y:S01]  /*03f0*/  UIADD3 UR4, UPT, UPT, UR4, 0x1, URZ ;  /* 0x0000000104047890 */ /* 0x000fe2000fffe0ff */
[----:B------:R-:W-:Y:S02]  /*0400*/  LEA R5, R5, UR5, 0x2 ;  /* 0x0000000505057c11 */ /* 0x000fe4000f8e10ff */
[----:B------:R-:W-:Y:S01]  /*0410*/  ISETP.GE.AND P0, PT, R7, R24, PT ;  /* 0x000000180700720c */ /* 0x000fe20003f06270 */
[----:B------:R-:W-:-:S03]  /*0420*/  UISETP.NE.AND UP0, UPT, UR4, URZ, UPT ;  /* 0x000000ff0400728c */ /* 0x000fc6000bf05270 */
[----:B------:R-:W-:-:S04]  /*0430*/  SEL R7, R7, RZ, !P0 ;  /* 0x000000ff07077207 */ /* 0x000fc80004000000 */
[C---:B------:R-:W-:Y:S01]  /*0440*/  LEA R8, R7.reuse, UR5, 0x2 ;  /* 0x0000000507087c11 */ /* 0x040fe2000f8e10ff */
[----:B------:R-:W-:Y:S02]  /*0450*/  VIADD R9, R7, 0x4 ;  /* 0x0000000407097836 */ /* 0x000fe40000000000 */
[----:B------:R-:W0:Y:S03]  /*0460*/  LDS.128 R4, [R5] ;  /* 0x0000000005047984 */ /* 0x000e260000000c00 */
[----:B------:R-:W-:-:S04]  /*0470*/  ISETP.GE.AND P0, PT, R9, R24, PT ;  /* 0x000000180900720c */ /* 0x000fc80003f06270 */
[----:B------:R-:W-:-:S04]  /*0480*/  SEL R9, R9, RZ, !P0 ;  /* 0x000000ff09097207 */ /* 0x000fc80004000000 */
[C---:B------:R-:W-:Y:S02]  /*0490*/  IADD3 R25, PT, PT, R9.reuse, 0x4, RZ ;  /* 0x0000000409197810 */ /* 0x040fe40007ffe0ff */
[----:B------:R-:W-:Y:S02]  /*04a0*/  LEA R12, R9, UR5, 0x2 ;  /* 0x00000005090c7c11 */ /* 0x000fe4000f8e10ff */
[C---:B------:R-:W-:Y:S01]  /*04b0*/  ISETP.GE.AND P0, PT, R25.reuse, R24, PT ;  /* 0x000000181900720c */ /* 0x040fe20003f06270 */
[----:B------:R-:W1:Y:S03]  /*04c0*/  LDS.128 R8, [R8] ;  /* 0x0000000008087984 */ /* 0x000e660000000c00 */
[----:B------:R-:W-:Y:S01]  /*04d0*/  SEL R25, R25, RZ, !P0 ;  /* 0x000000ff19197207 */ /* 0x000fe20004000000 */
[----:B------:R-:W2:Y:S03]  /*04e0*/  LDS.128 R12, [R12] ;  /* 0x000000000c0c7984 */ /* 0x000ea60000000c00 */
[----:B------:R-:W-:-:S06]  /*04f0*/  LEA R16, R25, UR5, 0x2 ;  /* 0x0000000519107c11 */ /* 0x000fcc000f8e10ff */
[----:B------:R-:W3:Y:S01]  /*0500*/  LDS.128 R16, [R16] ;  /* 0x0000000010107984 */ /* 0x000ee20000000c00 */
[----:B0-----:R-:W-:Y:S01]  /*0510*/  FADD R23, R4, R23 ;  /* 0x0000001704177221 */ /* 0x001fe20000000000 */
[----:B------:R-:W-:Y:S01]  /*0520*/  FADD R20, R5, R20 ;  /* 0x0000001405147221 */ /* 0x000fe20000000000 */
[----:B------:R-:W-:Y:S01]  /*0530*/  FADD R21, R6, R21 ;  /* 0x0000001506157221 */ /* 0x000fe20000000000 */
[----:B------:R-:W-:Y:S01]  /*0540*/  FADD R0, R7, R0 ;  /* 0x0000000007007221 */ /* 0x000fe20000000000 */
[----:B------:R-:W-:-:S05]  /*0550*/  VIADD R5, R25, 0x4 ;  /* 0x0000000419057836 */ /* 0x000fca0000000000 */
[----:B------:R-:W-:-:S04]  /*0560*/  ISETP.GE.AND P0, PT, R5, R24, PT ;  /* 0x000000180500720c */ /* 0x000fc80003f06270 */
[----:B------:R-:W-:Y:S01]  /*0570*/  SEL R5, R5, RZ, !P0 ;  /* 0x000000ff05057207 */ /* 0x000fe20004000000 */
        /* <DEDUP_REMOVED lines=12> */
[----:B------:R-:W-:Y:S06]  /*0640*/  BRA.U UP0, `(.L_x_16) ;  /* 0xfffffffd00647547 */ /* 0x000fec000b83ffff */
.L_x_15:
[----:B------:R-:W-:Y:S01]  /*0650*/  BAR.SYNC.DEFER_BLOCKING 0x0 ;  /* 0x0000000000007b1d */ /* 0x000fe20000010000 */
[----:B------:R-:W-:Y:S02]  /*0660*/  CS2R R8, SR_CLOCKLO ;  /* 0x0000000000087805 */ /* 0x000fe40000015000 */
[----:B------:R-:W-:-:S13]  /*0670*/  ISETP.NE.AND P0, PT, R22, RZ, PT ;  /* 0x000000ff1600720c */ /* 0x000fda0003f05270 */
[----:B------:R-:W-:Y:S05]  /*0680*/  @P0 EXIT ;  /* 0x000000000000094d */ /* 0x000fea0003800000 */
[----:B------:R-:W0:Y:S01]  /*0690*/  LDC.64 R4, c[0x0][0x380] ;  /* 0x0000e000ff047b82 */ /* 0x000e220000000a00 */
        /* <DEDUP_REMOVED lines=10> */
.L_x_17:
        /* <DEDUP_REMOVED lines=12> */
.L_x_47:


//--------------------- .text._Z16micro_lds_kernelILi2EEvPmPfii --------------------------
	.section	.text._Z16micro_lds_kernelILi2EEvPmPfii,"ax",@progbits
	.align	128
        .global         _Z16micro_lds_kernelILi2EEvPmPfii
        .type           _Z16micro_lds_kernelILi2EEvPmPfii,@function
        .size           _Z16micro_lds_kernelILi2EEvPmPfii,(.L_x_48 - _Z16micro_lds_kernelILi2EEvPmPfii)
        .other          _Z16micro_lds_kernelILi2EEvPmPfii,@"STO_CUDA_ENTRY STV_DEFAULT"
_Z16micro_lds_kernelILi2EEvPmPfii:
.text._Z16micro_lds_kernelILi2EEvPmPfii:
        /* <DEDUP_REMOVED lines=11> */
.L_x_20:
[C---:B0-----:R-:W-:Y:S01]  /*00b0*/  LOP3.LUT R4, R3.reuse, 0x3ff, RZ, 0xc0, !PT ;  /* 0x000003ff03047812 */ /* 0x041fe200078ec0ff */
[----:B------:R-:W-:Y:S02]  /*00c0*/  IMAD R5, R3, 0x4, R2 ;  /* 0x0000000403057824 */ /* 0x000fe400078e0202 */
[----:B-1----:R-:W-:Y:S01]  /*00d0*/  IMAD.IADD R3, R6, 0x1, R3 ;  /* 0x0000000106037824 */ /* 0x002fe200078e0203 */
[----:B------:R-:W-:-:S04]  /*00e0*/  I2FP.F32.U32 R4, R4 ;  /* 0x0000000400047245 */ /* 0x000fc80000201000 */
[----:B------:R-:W-:Y:S01]  /*00f0*/  ISETP.GE.AND P0, PT, R3, R12, PT ;  /* 0x0000000c0300720c */ /* 0x000fe20003f06270 */
[----:B------:R-:W-:-:S05]  /*0100*/  FMUL R4, R4, 0.25 ;  /* 0x3e80000004047820 */ /* 0x000fca0000400000 */
[----:B------:R0:W-:Y:S07]  /*0110*/  STS [R5], R4 ;  /* 0x0000000405007388 */ /* 0x0001ee0000000800 */
[----:B------:R-:W-:Y:S05]  /*0120*/  @!P0 BRA `(.L_x_20) ;  /* 0xfffffffc00e08947 */ /* 0x000fea000383ffff */
.L_x_19:
[----:B------:R-:W-:Y:S05]  /*0130*/  BSYNC.RECONVERGENT B0 ;  /* 0x0000000000007941 */ /* 0x000fea0003800200 */
.L_x_18:
[----:B------:R-:W-:Y:S08]  /*0140*/  BAR.SYNC.DEFER_BLOCKING 0x0 ;  /* 0x0000000000007b1d */ /* 0x000ff00000010000 */
[----:B------:R-:W-:Y:S01]  /*0150*/  BAR.SYNC.DEFER_BLOCKING 0x0 ;  /* 0x0000000000007b1d */ /* 0x000fe20000010000 */
[----:B------:R-:W-:-:S05]  /*0160*/  CS2R R2, SR_CLOCKLO ;  /* 0x0000000000027805 */ /* 0x000fca0000015000 */
[----:B------:R-:W1:Y:S01]  /*0170*/  LDCU UR4, c[0x0][0x390] ;  /* 0x00007200ff0477ac */ /* 0x000e620008000800 */
[----:B------:R-:W-:Y:S01]  /*0180*/  HFMA2 R16, -RZ, RZ, 0, 0 ;  /* 0x00000000ff107431 */ /* 0x000fe200000001ff */
[----:B------:R-:W-:Y:S01]  /*0190*/  CS2R R14, SRZ ;  /* 0x00000000000e7805 */ /* 0x000fe2000001ff00 */
[----:B------:R-:W-:Y:S01]  /*01a0*/  IMAD.MOV.U32 R13, RZ, RZ, RZ ;  /* 0x000000ffff0d7224 */ /* 0x000fe200078e00ff */
[----:B-1----:R-:W-:-:S09]  /*01b0*/  UISETP.GE.AND UP0, UPT, UR4, 0x1, UPT ;  /* 0x000000010400788c */ /* 0x002fd2000bf06270 */
[----:B------:R-:W-:Y:S05]  /*01c0*/  BRA.U !UP0, `(.L_x_21) ;  /* 0x0000000108d87547 */ /* 0x000fea000b800000 */
[----:B------:R-:W-:Y:S01]  /*01d0*/  VIADD R12, R12, 0xfffffffc ;  /* 0xfffffffc0c0c7836 */ /* 0x000fe20000000000 */
[----:B------:R-:W1:Y:S01]  /*01e0*/  S2UR UR6, SR_CgaCtaId ;  /* 0x00000000000679c3 */ /* 0x000e620000008800 */
[----:B0-----:R-:W-:Y:S01]  /*01f0*/  IMAD.SHL.U32 R4, R0, 0x4, RZ ;  /* 0x0000000400047824 */ /* 0x001fe200078e00ff */
[----:B------:R-:W-:Y:S02]  /*0200*/  CS2R R14, SRZ ;  /* 0x00000000000e7805 */ /* 0x000fe4000001ff00 */
[----:B------:R-:W-:Y:S01]  /*0210*/  MOV R13, RZ ;  /* 0x000000ff000d7202 */ /* 0x000fe20000000f00 */
[----:B------:R-:W-:Y:S01]  /*0220*/  IMAD.MOV.U32 R16, RZ, RZ, RZ ;  /* 0x000000ffff107224 */ /* 0x000fe200078e00ff */
[-C--:B------:R-:W-:Y:S01]  /*0230*/  IABS R9, R12.reuse ;  /* 0x0000000c00097213 */ /* 0x080fe20000000000 */
[----:B------:R-:W-:Y:S01]  /*0240*/  UMOV UR5, 0x400 ;  /* 0x0000040000057882 */ /* 0x000fe20000000000 */
[----:B------:R-:W-:Y:S01]  /*0250*/  LOP3.LUT R6, R4, 0x7c, RZ, 0xc0, !PT ;  /* 0x0000007c04067812 */ /* 0x000fe200078ec0ff */
[----:B------:R-:W-:Y:S01]  /*0260*/  UIADD3 UR4, UPT, UPT, -UR4, URZ, URZ ;  /* 0x000000ff04047290 */ /* 0x000fe2000fffe1ff */
[----:B------:R-:W0:Y:S01]  /*0270*/  I2F.RP R7, R9 ;  /* 0x0000000900077306 */ /* 0x000e220000209400 */
[----:B------:R-:W-:-:S02]  /*0280*/  IABS R4, R12 ;  /* 0x0000000c00047213 */ /* 0x000fc40000000000 */
[----:B------:R-:W-:-:S05]  /*0290*/  ISETP.GE.AND P2, PT, R6, RZ, PT ;  /* 0x000000ff0600720c */ /* 0x000fca0003f46270 */
[----:B0-----:R-:W0:Y:S01]  /*02a0*/  MUFU.RCP R7, R7 ;  /* 0x0000000700077308 */ /* 0x001e220000001000 */
[----:B-1----:R-:W-:Y:S01]  /*02b0*/  ULEA UR5, UR6, UR5, 0x18 ;  /* 0x0000000506057291 */ /* 0x002fe2000f8ec0ff */
[----:B0-----:R-:W-:Y:S02]  /*02c0*/  IADD3 R5, PT, PT, R7, 0xffffffe, RZ ;  /* 0x0ffffffe07057810 */ /* 0x001fe40007ffe0ff */
[----:B------:R-:W-:Y:S01]  /*02d0*/  IADD3 R7, PT, PT, RZ, -R4, RZ ;  /* 0x80000004ff077210 */ /* 0x000fe20007ffe0ff */
[----:B------:R-:W-:-:S03]  /*02e0*/  IMAD.MOV.U32 R4, RZ, RZ, RZ ;  /* 0x000000ffff047224 */ /* 0x000fc600078e00ff */
[----:B------:R-:W0:Y:S02]  /*02f0*/  F2I.FTZ.U32.TRUNC.NTZ R5, R5 ;  /* 0x0000000500057305 */ /* 0x000e24000021f000 */
[----:B0-----:R-:W-:-:S04]  /*0300*/  IMAD.MOV R8, RZ, RZ, -R5 ;  /* 0x000000ffff087224 */ /* 0x001fc800078e0a05 */
[----:B------:R-:W-:Y:S01]  /*0310*/  IMAD R11, R8, R9, RZ ;  /* 0x00000009080b7224 */ /* 0x000fe200078e02ff */
[----:B------:R-:W-:-:S03]  /*0320*/  IABS R8, R6 ;  /* 0x0000000600087213 */ /* 0x000fc60000000000 */
        /* <DEDUP_REMOVED lines=8> */
[----:B------:R-:W-:-:S04]  /*03b0*/  @!P1 IMAD.IADD R4, R4, 0x1, -R9 ;  /* 0x0000000104049824 */ /* 0x000fc800078e0a09 */
[----:B------:R-:W-:Y:S01]  /*03c0*/  @!P2 IMAD.MOV R4, RZ, RZ, -R4 ;  /* 0x000000ffff04a224 */ /* 0x000fe200078e0a04 */
[----:B------:R-:W-:-:S07]  /*03d0*/  @!P0 LOP3.LUT R4, RZ, R12, RZ, 0x33, !PT ;  /* 0x0000000cff048212 */ /* 0x000fce00078e33ff */
.L_x_22:
[C---:B------:R-:W-:Y:S01]  /*03e0*/  VIADD R5, R4.reuse, 0x4 ;  /* 0x0000000404057836 */ /* 0x040fe20000000000 */
[----:B------:R-:W-:Y:S01]  /*03f0*/  LEA R4, R4, UR5, 0x2 ;  /* 0x0000000504047c11 */ /* 0x000fe2000f8e10ff */
[----:B------:R-:W-:-:S03]  /*0400*/  UIADD3 UR4, UPT, UPT, UR4, 0x1, URZ ;  /* 0x0000000104047890 */ /* 0x000fc6000fffe0ff */
[----:B------:R-:W-:Y:S01]  /*0410*/  ISETP.GE.AND P0, PT, R5, R12, PT ;  /* 0x0000000c0500720c */ /* 0x000fe20003f06270 */
[----:B------:R-:W-:-:S03]  /*0420*/  UISETP.NE.AND UP0, UPT, UR4, URZ, UPT ;  /* 0x000000ff0400728c */ /* 0x000fc6000bf05270 */
[----:B------:R-:W-:Y:S02]  /*0430*/  SEL R17, R5, RZ, !P0 ;  /* 0x000000ff05117207 */ /* 0x000fe40004000000 */
[----:B------:R-:W0:Y:S02]  /*0440*/  LDS.128 R4, [R4] ;  /* 0x0000000004047984 */ /* 0x000e240000000c00 */
[C---:B------:R-:W-:Y:S02]  /*0450*/  LEA R8, R17.reuse, UR5, 0x2 ;  /* 0x0000000511087c11 */ /* 0x040fe4000f8e10ff */
[----:B------:R-:W-:-:S04]  /*0460*/  IADD3 R17, PT, PT, R17, 0x4, RZ ;  /* 0x0000000411117810 */ /* 0x000fc80007ffe0ff */
[----:B------:R-:W1:Y:S01]  /*0470*/  LDS.128 R8, [R8] ;  /* 0x0000000008087984 */ /* 0x000e620000000c00 */
[----:B------:R-:W-:Y:S01]  /*0480*/  ISETP.GE.AND P0, PT, R17, R12, PT ;  /* 0x0000000c1100720c */ /* 0x000fe20003f06270 */
[----:B0-----:R-:W-:Y:S01]  /*0490*/  FADD R15, R4, R15 ;  /* 0x0000000f040f7221 */ /* 0x001fe20000000000 */
[----:B------:R-:W-:Y:S01]  /*04a0*/  FADD R16, R5, R16 ;  /* 0x0000001005107221 */ /* 0x000fe20000000000 */
[----:B------:R-:W-:Y:S01]  /*04b0*/  FADD R13, R6, R13 ;  /* 0x0000000d060d7221 */ /* 0x000fe20000000000 */
[----:B------:R-:W-:Y:S01]  /*04c0*/  FADD R14, R7, R14 ;  /* 0x0000000e070e7221 */ /* 0x000fe20000000000 */
[----:B------:R-:W-:Y:S01]  /*04d0*/  SEL R4, R17, RZ, !P0 ;  /* 0x000000ff11047207 */ /* 0x000fe20004000000 */
[----:B-1----:R-:W-:Y:S01]  /*04e0*/  FADD R15, R15, R8 ;  /* 0x000000080f0f7221 */ /* 0x002fe20000000000 */
[----:B------:R-:W-:Y:S01]  /*04f0*/  FADD R16, R16, R9 ;  /* 0x0000000910107221 */ /* 0x000fe20000000000 */
[----:B------:R-:W-:Y:S01]  /*0500*/  FADD R13, R13, R10 ;  /* 0x0000000a0d0d7221 */ /* 0x000fe20000000000 */
[----:B------:R-:W-:Y:S01]  /*0510*/  FADD R14, R14, R11 ;  /* 0x0000000b0e0e7221 */ /* 0x000fe20000000000 */
[----:B------:R-:W-:Y:S06]  /*0520*/  BRA.U UP0, `(.L_x_22) ;  /* 0xfffffffd00ac7547 */ /* 0x000fec000b83ffff */
.L_x_21:
        /* <DEDUP_REMOVED lines=8> */
[----:B------:R-:W-:Y:S02]  /*05b0*/  FADD R13, R16, R13 ;  /* 0x0000000d100d7221 */ /* 0x000fe40000000000 */
[----:B------:R-:W1:Y:S01]  /*05c0*/  LDC.64 R6, c[0x0][0x388] ;  /* 0x0000e200ff067b82 */ /* 0x000e620000000a00 */
[----:B------:R-:W-:Y:S02]  /*05d0*/  IMAD.X R3, R9, 0x1, ~R3, P0 ;  /* 0x0000000109037824 */ /* 0x000fe400000e0e03 */
[----:B------:R-:W-:-:S03]  /*05e0*/  FADD R13, R13, R14 ;  /* 0x0000000e0d0d7221 */ /* 0x000fc60000000000 */
[----:B0-----:R-:W-:Y:S04]  /*05f0*/  STG.E.64 desc[UR4][R4.64], R2 ;  /* 0x0000000204007986 */ /* 0x001fe8000c101b04 */
[----:B-1----:R-:W-:Y:S01]  /*0600*/  STG.E desc[UR4][R6.64], R13 ;  /* 0x0000000d06007986 */ /* 0x002fe2000c101904 */
[----:B------:R-:W-:Y:S05]  /*0610*/  EXIT ;  /* 0x000000000000794d */ /* 0x000fea0003800000 */
.L_x_23:
        /* <DEDUP_REMOVED lines=14> */
.L_x_48:


//--------------------- .text._Z16micro_lds_kernelILi1EEvPmPfii --------------------------
	.section	.text._Z16micro_lds_kernelILi1EEvPmPfii,"ax",@progbits
	.align	128
        .global         _Z16micro_lds_kernelILi1EEvPmPfii
        .type           _Z16micro_lds_kernelILi1EEvPmPfii,@function
        .size           _Z16micro_lds_kernelILi1EEvPmPfii,(.L_x_49 - _Z16micro_lds_kernelILi1EEvPmPfii)
        .other          _Z16micro_lds_kernelILi1EEvPmPfii,@"STO_CUDA_ENTRY STV_DEFAULT"
_Z16micro_lds_kernelILi1EEvPmPfii:
.text._Z16micro_lds_kernelILi1EEvPmPfii:
        /* <DEDUP_REMOVED lines=11> */
.L_x_26:
        /* <DEDUP_REMOVED lines=8> */
.L_x_25:
[----:B------:R-:W-:Y:S05]  /*0130*/  BSYNC.RECONVERGENT B0 ;  /* 0x0000000000007941 */ /* 0x000fea0003800200 */
.L_x_24:
[----:B------:R-:W-:Y:S08]  /*0140*/  BAR.SYNC.DEFER_BLOCKING 0x0 ;  /* 0x0000000000007b1d */ /* 0x000ff00000010000 */
[----:B------:R-:W-:Y:S01]  /*0150*/  BAR.SYNC.DEFER_BLOCKING 0x0 ;  /* 0x0000000000007b1d */ /* 0x000fe20000010000 */
[----:B------:R-:W-:-:S05]  /*0160*/  CS2R R2, SR_CLOCKLO ;  /* 0x0000000000027805 */ /* 0x000fca0000015000 */
[----:B------:R-:W1:Y:S01]  /*0170*/  LDCU UR4, c[0x0][0x390] ;  /* 0x00007200ff0477ac */ /* 0x000e620008000800 */
[----:B------:R-:W-:Y:S02]  /*0180*/  CS2R R10, SRZ ;  /* 0x00000000000a7805 */ /* 0x000fe4000001ff00 */
[----:B------:R-:W-:Y:S01]  /*0190*/  CS2R R12, SRZ ;  /* 0x00000000000c7805 */ /* 0x000fe2000001ff00 */
[----:B-1----:R-:W-:-:S09]  /*01a0*/  UISETP.GE.AND UP0, UPT, UR4, 0x1, UPT ;  /* 0x000000010400788c */ /* 0x002fd2000bf06270 */
[----:B------:R-:W-:Y:S05]  /*01b0*/  BRA.U !UP0, `(.L_x_27) ;  /* 0x0000000108b47547 */ /* 0x000fea000b800000 */
[----:B------:R-:W-:Y:S01]  /*01c0*/  VIADD R8, R8, 0xfffffffc ;  /* 0xfffffffc08087836 */ /* 0x000fe20000000000 */
[----:B------:R-:W1:Y:S01]  /*01d0*/  S2UR UR6, SR_CgaCtaId ;  /* 0x00000000000679c3 */ /* 0x000e620000008800 */
[----:B0-----:R-:W-:Y:S01]  /*01e0*/  IMAD.SHL.U32 R4, R0, 0x4, RZ ;  /* 0x0000000400047824 */ /* 0x001fe200078e00ff */
[----:B------:R-:W-:Y:S01]  /*01f0*/  CS2R R12, SRZ ;  /* 0x00000000000c7805 */ /* 0x000fe2000001ff00 */
[----:B------:R-:W-:Y:S01]  /*0200*/  UMOV UR5, 0x400 ;  /* 0x0000040000057882 */ /* 0x000fe20000000000 */
[-C--:B------:R-:W-:Y:S01]  /*0210*/  IABS R9, R8.reuse ;  /* 0x0000000800097213 */ /* 0x080fe20000000000 */
[----:B------:R-:W-:Y:S01]  /*0220*/  UIADD3 UR4, UPT, UPT, -UR4, URZ, URZ ;  /* 0x000000ff04047290 */ /* 0x000fe2000fffe1ff */
[----:B------:R-:W-:Y:S02]  /*0230*/  LOP3.LUT R6, R4, 0x7c, RZ, 0xc0, !PT ;  /* 0x0000007c04067812 */ /* 0x000fe400078ec0ff */
[----:B------:R-:W0:Y:S01]  /*0240*/  I2F.RP R7, R9 ;  /* 0x0000000900077306 */ /* 0x000e220000209400 */
[----:B------:R-:W-:-:S02]  /*0250*/  IABS R4, R8 ;  /* 0x0000000800047213 */ /* 0x000fc40000000000 */
[----:B------:R-:W-:-:S05]  /*0260*/  ISETP.GE.AND P2, PT, R6, RZ, PT ;  /* 0x000000ff0600720c */ /* 0x000fca0003f46270 */
[----:B0-----:R-:W0:Y:S01]  /*0270*/  MUFU.RCP R7, R7 ;  /* 0x0000000700077308 */ /* 0x001e220000001000 */
[----:B-1----:R-:W-:Y:S01]  /*0280*/  ULEA UR5, UR6, UR5, 0x18 ;  /* 0x0000000506057291 */ /* 0x002fe2000f8ec0ff */
[----:B0-----:R-:W-:Y:S02]  /*0290*/  VIADD R5, R7, 0xffffffe ;  /* 0x0ffffffe07057836 */ /* 0x001fe40000000000 */
[----:B------:R-:W-:Y:S02]  /*02a0*/  IMAD.MOV R7, RZ, RZ, -R4 ;  /* 0x000000ffff077224 */ /* 0x000fe400078e0a04 */
[----:B------:R-:W-:Y:S02]  /*02b0*/  HFMA2 R4, -RZ, RZ, 0, 0 ;  /* 0x00000000ff047431 */ /* 0x000fe400000001ff */
[----:B------:R-:W0:Y:S02]  /*02c0*/  F2I.FTZ.U32.TRUNC.NTZ R5, R5 ;  /* 0x0000000500057305 */ /* 0x000e24000021f000 */
[----:B0-----:R-:W-:-:S04]  /*02d0*/  IMAD.MOV R10, RZ, RZ, -R5 ;  /* 0x000000ffff0a7224 */ /* 0x001fc800078e0a05 */
[----:B------:R-:W-:Y:S01]  /*02e0*/  IMAD R11, R10, R9, RZ ;  /* 0x000000090a0b7224 */ /* 0x000fe200078e02ff */
[----:B------:R-:W-:-:S03]  /*02f0*/  IABS R10, R6 ;  /* 0x00000006000a7213 */ /* 0x000fc60000000000 */
[----:B------:R-:W-:-:S04]  /*0300*/  IMAD.HI.U32 R4, R5, R11, R4 ;  /* 0x0000000b05047227 */ /* 0x000fc800078e0004 */
[----:B------:R-:W-:Y:S01]  /*0310*/  IMAD.MOV.U32 R5, RZ, RZ, R10 ;  /* 0x000000ffff057224 */ /* 0x000fe200078e000a */
[----:B------:R-:W-:-:S03]  /*0320*/  CS2R R10, SRZ ;  /* 0x00000000000a7805 */ /* 0x000fc6000001ff00 */
[----:B------:R-:W-:-:S04]  /*0330*/  IMAD.HI.U32 R4, R4, R5, RZ ;  /* 0x0000000504047227 */ /* 0x000fc800078e00ff */
[----:B------:R-:W-:-:S05]  /*0340*/  IMAD R4, R4, R7, R5 ;  /* 0x0000000704047224 */ /* 0x000fca00078e0205 */
[----:B------:R-:W-:-:S13]  /*0350*/  ISETP.GT.U32.AND P0, PT, R9, R4, PT ;  /* 0x000000040900720c */ /* 0x000fda0003f04070 */
[----:B------:R-:W-:Y:S01]  /*0360*/  @!P0 IMAD.IADD R4, R4, 0x1, -R9 ;  /* 0x0000000104048824 */ /* 0x000fe200078e0a09 */
[----:B------:R-:W-:-:S04]  /*0370*/  ISETP.NE.AND P0, PT, R8, RZ, PT ;  /* 0x000000ff0800720c */ /* 0x000fc80003f05270 */
[----:B------:R-:W-:-:S13]  /*0380*/  ISETP.GT.U32.AND P1, PT, R9, R4, PT ;  /* 0x000000040900720c */ /* 0x000fda0003f24070 */
[----:B------:R-:W-:-:S04]  /*0390*/  @!P1 IMAD.IADD R4, R4, 0x1, -R9 ;  /* 0x0000000104049824 */ /* 0x000fc800078e0a09 */
[----:B------:R-:W-:Y:S01]  /*03a0*/  @!P2 IMAD.MOV R4, RZ, RZ, -R4 ;  /* 0x000000ffff04a224 */ /* 0x000fe200078e0a04 */
[----:B------:R-:W-:-:S04]  /*03b0*/  @!P0 LOP3.LUT R4, RZ, R8, RZ, 0x33, !PT ;  /* 0x00000008ff048212 */ /* 0x000fc800078e33ff */
[----:B------:R-:W-:-:S07]  /*03c0*/  MOV R9, R4 ;  /* 0x0000000400097202 */ /* 0x000fce0000000f00 */
.L_x_28:
[C---:B------:R-:W-:Y:S01]  /*03d0*/  LEA R4, R9.reuse, UR5, 0x2 ;  /* 0x0000000509047c11 */ /* 0x040fe2000f8e10ff */
[----:B------:R-:W-:Y:S01]  /*03e0*/  UIADD3 UR4, UPT, UPT, UR4, 0x1, URZ ;  /* 0x0000000104047890 */ /* 0x000fe2000fffe0ff */
[----:B------:R-:W-:-:S03]  /*03f0*/  VIADD R9, R9, 0x4 ;  /* 0x0000000409097836 */ /* 0x000fc60000000000 */
[----:B------:R-:W-:Y:S01]  /*0400*/  UISETP.NE.AND UP0, UPT, UR4, URZ, UPT ;  /* 0x000000ff0400728c */ /* 0x000fe2000bf05270 */
[----:B------:R-:W0:Y:S01]  /*0410*/  LDS.128 R4, [R4] ;  /* 0x0000000004047984 */ /* 0x000e220000000c00 */
[----:B------:R-:W-:-:S04]  /*0420*/  ISETP.GE.AND P0, PT, R9, R8, PT ;  /* 0x000000080900720c */ /* 0x000fc80003f06270 */
[----:B------:R-:W-:Y:S01]  /*0430*/  SEL R9, R9, RZ, !P0 ;  /* 0x000000ff09097207 */ /* 0x000fe20004000000 */
[----:B0-----:R-:W-:Y:S01]  /*0440*/  FADD R11, R4, R11 ;  /* 0x0000000b040b7221 */ /* 0x001fe20000000000 */
[----:B------:R-:W-:Y:S01]  /*0450*/  FADD R10, R5, R10 ;  /* 0x0000000a050a7221 */ /* 0x000fe20000000000 */
[----:B------:R-:W-:Y:S01]  /*0460*/  FADD R13, R6, R13 ;  /* 0x0000000d060d7221 */ /* 0x000fe20000000000 */
[----:B------:R-:W-:Y:S01]  /*0470*/  FADD R12, R7, R12 ;  /* 0x0000000c070c7221 */ /* 0x000fe20000000000 */
[----:B------:R-:W-:Y:S06]  /*0480*/  BRA.U UP0, `(.L_x_28) ;  /* 0xfffffffd00d07547 */ /* 0x000fec000b83ffff */
.L_x_27:
        /* <DEDUP_REMOVED lines=15> */
.L_x_29:
        /* <DEDUP_REMOVED lines=16> */
.L_x_49:


//--------------------- .text._Z16micro_ldg_kernelILi16EEvPmPfPKfiii --------------------------
	.section	.text._Z16micro_ldg_kernelILi16EEvPmPfPKfiii,"ax",@progbits
	.align	128
        .global         _Z16micro_ldg_kernelILi16EEvPmPfPKfiii
        .type           _Z16micro_ldg_kernelILi16EEvPmPfPKfiii,@function
        .size           _Z16micro_ldg_kernelILi16EEvPmPfPKfiii,(.L_x_50 - _Z16micro_ldg_kernelILi16EEvPmPfPKfiii)
        .other          _Z16micro_ldg_kernelILi16EEvPmPfPKfiii,@"STO_CUDA_ENTRY STV_DEFAULT"
_Z16micro_ldg_kernelILi16EEvPmPfPKfiii:
.text._Z16micro_ldg_kernelILi16EEvPmPfPKfiii:
[----:B------:R-:W-:Y:S01]  /*0000*/  LDC R1, c[0x0][0x37c] ;  /* 0x0000df00ff017b82 */ /* 0x000fe20000000800 */
[----:B------:R-:W0:Y:S01]  /*0010*/  S2R R0, SR_TID.X ;  /* 0x0000000000007919 */ /* 0x000e220000002100 */
[----:B------:R-:W1:Y:S06]  /*0020*/  LDCU.64 UR6, c[0x0][0x358] ;  /* 0x00006b00ff0677ac */ /* 0x000e6c0008000a00 */
[----:B------:R-:W-:Y:S01]  /*0030*/  BAR.SYNC.DEFER_BLOCKING 0x0 ;  /* 0x0000000000007b1d */ /* 0x000fe20000010000 */
[----:B------:R-:W-:-:S05]  /*0040*/  CS2R R18, SR_CLOCKLO ;  /* 0x0000000000127805 */ /* 0x000fca0000015000 */
[----:B------:R-:W2:Y:S01]  /*0050*/  LDCU UR4, c[0x0][0x398] ;  /* 0x00007300ff0477ac */ /* 0x000ea20008000800 */
[----:B------:R-:W-:Y:S01]  /*0060*/  HFMA2 R25, -RZ, RZ, 0, 0 ;  /* 0x00000000ff197431 */ /* 0x000fe200000001ff */
[----:B------:R-:W-:Y:S01]  /*0070*/  MOV R22, RZ ;  /* 0x000000ff00167202 */ /* 0x000fe20000000f00 */
[----:B------:R-:W-:Y:S01]  /*0080*/  HFMA2 R9, -RZ, RZ, 0, 0 ;  /* 0x00000000ff097431 */ /* 0x000fe200000001ff */
[----:B------:R-:W-:Y:S01]  /*0090*/  MOV R26, RZ ;  /* 0x000000ff001a7202 */ /* 0x000fe20000000f00 */
[----:B--2---:R-:W-:-:S09]  /*00a0*/  UISETP.GE.AND UP0, UPT, UR4, 0x1, UPT ;  /* 0x000000010400788c */ /* 0x004fd2000bf06270 */
[----:B01----:R-:W-:Y:S05]  /*00b0*/  BRA.U !UP0, `(.L_x_30) ;  /* 0x0000000d08247547 */ /* 0x003fea000b800000 */
[----:B------:R-:W0:Y:S01]  /*00c0*/  LDC R2, c[0x0][0x39c] ;  /* 0x0000e700ff027b82 */ /* 0x000e220000000800 */
[----:B------:R-:W-:Y:S01]  /*00d0*/  SHF.L.U32 R3, R0, 0x2, RZ ;  /* 0x0000000200037819 */ /* 0x000fe200000006ff */
[----:B------:R-:W1:Y:S01]  /*00e0*/  LDCU UR5, c[0x0][0x3a0] ;  /* 0x00007400ff0577ac */ /* 0x000e620008000800 */
[----:B------:R-:W-:Y:S02]  /*00f0*/  MOV R26, RZ ;  /* 0x000000ff001a7202 */ /* 0x000fe40000000f00 */
[----:B------:R-:W-:Y:S01]  /*0100*/  LOP3.LUT R3, R3, 0x7c, RZ, 0xc0, !PT ;  /* 0x0000007c03037812 */ /* 0x000fe200078ec0ff */
[----:B------:R-:W-:Y:S01]  /*0110*/  UIADD3 UR4, UPT, UPT, -UR4, URZ, URZ ;  /* 0x000000ff04047290 */ /* 0x000fe2000fffe1ff */
[----:B------:R-:W-:Y:S01]  /*0120*/  MOV R22, RZ ;  /* 0x000000ff00167202 */ /* 0x000fe20000000f00 */
[----:B------:R-:W2:Y:S01]  /*0130*/  LDC.64 R16, c[0x0][0x390] ;  /* 0x0000e400ff107b82 */ /* 0x000ea20000000a00 */
[----:B------:R-:W-:Y:S02]  /*0140*/  IABS R10, R3 ;  /* 0x00000003000a7213 */ /* 0x000fe40000000000 */
[----:B------:R-:W-:-:S02]  /*0150*/  ISETP.GE.AND P2, PT, R3, RZ, PT ;  /* 0x000000ff0300720c */ /* 0x000fc40003f46270 */
[----:B------:R-:W-:-:S03]  /*0160*/  MOV R25, RZ ;  /* 0x000000ff00197202 */ /* 0x000fc60000000f00 */
[----:B------:R-:W3:Y:S01]  /*0170*/  LDC R3, c[0x0][0x3a0] ;  /* 0x0000e800ff037b82 */ /* 0x000ee20000000800 */
[----:B-1----:R-:W-:Y:S01]  /*0180*/  UISETP.NE.AND UP0, UPT, UR5, URZ, UPT ;  /* 0x000000ff0500728c */ /* 0x002fe2000bf05270 */
[----:B0-----:R-:W-:-:S04]  /*0190*/  IADD3 R2, PT, PT, R2, -0x4, RZ ;  /* 0xfffffffc02027810 */ /* 0x001fc80007ffe0ff */
[-C--:B------:R-:W-:Y:S02]  /*01a0*/  IABS R8, R2.reuse ;  /* 0x0000000200087213 */ /* 0x080fe40000000000 */
[----:B------:R-:W-:Y:S02]  /*01b0*/  IABS R9, R2 ;  /* 0x0000000200097213 */ /* 0x000fe40000000000 */
[----:B------:R-:W0:Y:S08]  /*01c0*/  I2F.RP R6, R8 ;  /* 0x0000000800067306 */ /* 0x000e300000209400 */
[----:B0-----:R-:W0:Y:S02]  /*01d0*/  MUFU.RCP R6, R6 ;  /* 0x0000000600067308 */ /* 0x001e240000001000 */
[----:B0-----:R-:W-:-:S06]  /*01e0*/  IADD3 R4, PT, PT, R6, 0xffffffe, RZ ;  /* 0x0ffffffe06047810 */ /* 0x001fcc0007ffe0ff */
[----:B------:R0:W1:Y:S02]  /*01f0*/  F2I.FTZ.U32.TRUNC.NTZ R5, R4 ;  /* 0x0000000400057305 */ /* 0x000064000021f000 */
[----:B0-----:R-:W-:Y:S02]  /*0200*/  MOV R4, RZ ;  /* 0x000000ff00047202 */ /* 0x001fe40000000f00 */
[----:B-1----:R-:W-:-:S05]  /*0210*/  IADD3 R7, PT, PT, RZ, -R5, RZ ;  /* 0x80000005ff077210 */ /* 0x002fca0007ffe0ff */
[----:B------:R-:W-:-:S04]  /*0220*/  IMAD R7, R7, R8, RZ ;  /* 0x0000000807077224 */ /* 0x000fc800078e02ff */
[----:B------:R-:W-:Y:S01]  /*0230*/  IMAD.HI.U32 R5, R5, R7, R4 ;  /* 0x0000000705057227 */ /* 0x000fe200078e0004 */
[----:B------:R-:W-:Y:S02]  /*0240*/  IADD3 R4, PT, PT, RZ, -R9, RZ ;  /* 0x80000009ff047210 */ /* 0x000fe40007ffe0ff */
[----:B------:R-:W-:-:S03]  /*0250*/  MOV R9, RZ ;  /* 0x000000ff00097202 */ /* 0x000fc60000000f00 */
[----:B------:R-:W-:-:S04]  /*0260*/  IMAD.HI.U32 R5, R5, R10, RZ ;  /* 0x0000000a05057227 */ /* 0x000fc800078e00ff */
[----:B------:R-:W-:-:S05]  /*0270*/  IMAD R5, R5, R4, R10 ;  /* 0x0000000405057224 */ /* 0x000fca00078e020a */
[----:B------:R-:W-:-:S13]  /*0280*/  ISETP.GT.U32.AND P0, PT, R8, R5, PT ;  /* 0x000000050800720c */ /* 0x000fda0003f04070 */
[----:B------:R-:W-:Y:S02]  /*0290*/  @!P0 IADD3 R5, PT, PT, R5, -R8, RZ ;  /* 0x8000000805058210 */ /* 0x000fe40007ffe0ff */
[----:B------:R-:W-:Y:S02]  /*02a0*/  ISETP.NE.AND P0, PT, R2, RZ, PT ;  /* 0x000000ff0200720c */ /* 0x000fe40003f05270 */
[----:B------:R-:W-:-:S13]  /*02b0*/  ISETP.GT.U32.AND P1, PT, R8, R5, PT ;  /* 0x000000050800720c */ /* 0x000fda0003f24070 */
[----:B------:R-:W-:Y:S02]  /*02c0*/  @!P1 IADD3 R5, PT, PT, R5, -R8, RZ ;  /* 0x8000000805059210 */ /* 0x000fe40007ffe0ff */
[----:B------:R-:W-:Y:S02]  /*02d0*/  PLOP3.LUT P1, PT, PT, PT, UP0, 0x80, 0x8 ;  /* 0x000000000008781c */ /* 0x000fe40003f2f008 */
[----:B------:R-:W-:Y:S02]  /*02e0*/  @!P2 IADD3 R5, PT, PT, -R5, RZ, RZ ;  /* 0x000000ff0505a210 */ /* 0x000fe40007ffe1ff */
[----:B------:R-:W-:-:S04]  /*02f0*/  @!P0 LOP3.LUT R5, RZ, R2, RZ, 0x33, !PT ;  /* 0x00000002ff058212 */ /* 0x000fc800078e33ff */
[----:B--23--:R-:W-:-:S07]  /*0300*/  MOV R13, R5 ;  /* 0x00000005000d7202 */ /* 0x00cfce0000000f00 */
.L_x_31:
[----:B------:R-:W-:-:S05]  /*0310*/  IMAD.WIDE R10, R13, 0x4, R16 ;  /* 0x000000040d0a7825 */ /* 0x000fca00078e0210 */
[----:B------:R-:W2:Y:S01]  /*0320*/  @P1 LDG.E.128.STRONG.GPU R4, desc[UR6][R10.64] ;  /* 0x000000060a041981 */ /* 0x000ea2000c1efd00 */
[----:B------:R-:W-:-:S04]  /*0330*/  IADD3 R13, PT, PT, R13, 0x4, RZ ;  /* 0x000000040d0d7810 */ /* 0x000fc80007ffe0ff */
[----:B------:R-:W-:-:S04]  /*0340*/  ISETP.GE.AND P0, PT, R13, R2, PT ;  /* 0x000000020d00720c */ /* 0x000fc80003f06270 */
[----:B------:R-:W-:-:S05]  /*0350*/  SEL R21, R13, RZ, !P0 ;  /* 0x000000ff0d157207 */ /* 0x000fca0004000000 */
[C---:B------:R-:W-:Y:S01]  /*0360*/  IMAD.WIDE R30, R21.reuse, 0x4, R16 ;  /* 0x00000004151e7825 */ /* 0x040fe200078e0210 */
[----:B------:R-:W-:Y:S01]  /*0370*/  IADD3 R21, PT, PT, R21, 0x4, RZ ;  /* 0x0000000415157810 */ /* 0x000fe20007ffe0ff */
[----:B------:R-:W2:Y:S01]  /*0380*/  @!P1 LDG.E.128.STRONG.SM R4, desc[UR6][R10.64] ;  /* 0x000000060a049981 */ /* 0x000ea2000c1ebd00 */
[----:B------:R-:W-:-:S13]  /*0390*/  ISETP.NE.AND P1, PT, R3, RZ, PT ;  /* 0x000000ff0300720c */ /* 0x000fda0003f25270 */
[----:B------:R-:W3:Y:S01]  /*03a0*/  @P1 LDG.E.128.STRONG.GPU R12, desc[UR6][R30.64] ;  /* 0x000000061e0c1981 */ /* 0x000ee2000c1efd00 */
[----:B------:R-:W-:-:S04]  /*03b0*/  ISETP.GE.AND P0, PT, R21, R2, PT ;  /* 0x000000021500720c */ /* 0x000fc80003f06270 */
[----:B------:R-:W-:-:S04]  /*03c0*/  SEL R21, R21, RZ, !P0 ;  /* 0x000000ff15157207 */ /* 0x000fc80004000000 */
[C---:B------:R-:W-:Y:S01]  /*03d0*/  IADD3 R23, PT, PT, R21.reuse, 0x4, RZ ;  /* 0x0000000415177810 */ /* 0x040fe20007ffe0ff */
[----:B------:R-:W-:-:S03]  /*03e0*/  IMAD.WIDE R28, R21, 0x4, R16 ;  /* 0x00000004151c7825 */ /* 0x000fc600078e0210 */
[----:B------:R-:W-:-:S04]  /*03f0*/  ISETP.GE.AND P0, PT, R23, R2, PT ;  /* 0x000000021700720c */ /* 0x000fc80003f06270 */
[----:B------:R-:W-:-:S05]  /*0400*/  SEL R23, R23, RZ, !P0 ;  /* 0x000000ff17177207 */ /* 0x000fca0004000000 */
[----:B------:R-:W-:-:S04]  /*0410*/  IMAD.WIDE R20, R23, 0x4, R16 ;  /* 0x0000000417147825 */ /* 0x000fc800078e0210 */
[----:B--2---:R-:W-:Y:S01]  /*0420*/  FADD R25, R4, R25 ;  /* 0x0000001904197221 */ /* 0x004fe20000000000 */
[----:B------:R-:W-:Y:S01]  /*0430*/  FADD R22, R5, R22 ;  /* 0x0000001605167221 */ /* 0x000fe20000000000 */
[----:B------:R-:W-:Y:S01]  /*0440*/  FADD R24, R6, R9 ;  /* 0x0000000906187221 */ /* 0x000fe20000000000 */
[----:B------:R-:W-:Y:S01]  /*0450*/  FADD R26, R7, R26 ;  /* 0x0000001a071a7221 */ /* 0x000fe20000000000 */
[----:B------:R-:W2:Y:S04]  /*0460*/  @P1 LDG.E.128.STRONG.GPU R8, desc[UR6][R20.64] ;  /* 0x0000000614081981 */ /* 0x000ea8000c1efd00 */
[----:B------:R-:W4:Y:S04]  /*0470*/  @P1 LDG.E.128.STRONG.GPU R4, desc[UR6][R28.64] ;  /* 0x000000061c041981 */ /* 0x000f28000c1efd00 */
[----:B------:R-:W3:Y:S01]  /*0480*/  @!P1 LDG.E.128.STRONG.SM R12, desc[UR6][R30.64] ;  /* 0x000000061e0c9981 */ /* 0x000ee2000c1ebd00 */
[----:B------:R-:W-:-:S04]  /*0490*/  IADD3 R23, PT, PT, R23, 0x4, RZ ;  /* 0x0000000417177810 */ /* 0x000fc80007ffe0ff */
[----:B------:R-:W-:-:S04]  /*04a0*/  ISETP.GE.AND P0, PT, R23, R2, PT ;  /* 0x000000021700720c */ /* 0x000fc80003f06270 */
[----:B------:R-:W-:Y:S01]  /*04b0*/  SEL R23, R23, RZ, !P0 ;  /* 0x000000ff17177207 */ /* 0x000fe20004000000 */
[----:B------:R0:W2:Y:S04]  /*04c0*/  @!P1 LDG.E.128.STRONG.SM R8, desc[UR6][R20.64] ;  /* 0x0000000614089981 */ /* 0x0000a8000c1ebd00 */
[----:B------:R-:W4:Y:S01]  /*04d0*/  @!P1 LDG.E.128.STRONG.SM R4, desc[UR6][R28.64] ;  /* 0x000000061c049981 */ /* 0x000f22000c1ebd00 */
[----:B0-----:R-:W-:-:S04]  /*04e0*/  IMAD.WIDE R20, R23, 0x4, R16 ;  /* 0x0000000417147825 */ /* 0x001fc800078e0210 */
[----:B---3--:R-:W-:Y:S01]  /*04f0*/  FADD R25, R25, R12 ;  /* 0x0000000c19197221 */ /* 0x008fe20000000000 */
[----:B------:R-:W-:Y:S01]  /*0500*/  FADD R22, R22, R13 ;  /* 0x0000000d16167221 */ /* 0x000fe20000000000 */
[----:B------:R-:W-:Y:S01]  /*0510*/  FADD R27, R24, R14 ;  /* 0x0000000e181b7221 */ /* 0x000fe20000000000 */
[----:B------:R-:W-:Y:S02]  /*0520*/  FADD R26, R26, R15 ;  /* 0x0000000f1a1a7221 */ /* 0x000fe40000000000 */
[----:B------:R-:W3:Y:S01]  /*0530*/  @P1 LDG.E.128.STRONG.GPU R12, desc[UR6][R20.64] ;  /* 0x00000006140c1981 */ /* 0x000ee2000c1efd00 */
[----:B------:R-:W-:-:S04]  /*0540*/  IADD3 R31, PT, PT, R23, 0x4, RZ ;  /* 0x00000004171f7810 */ /* 0x000fc80007ffe0ff */
[----:B------:R-:W-:-:S04]  /*0550*/  ISETP.GE.AND P0, PT, R31, R2, PT ;  /* 0x000000021f00720c */ /* 0x000fc80003f06270 */
[----:B------:R-:W-:Y:S01]  /*0560*/  SEL R31, R31, RZ, !P0 ;  /* 0x000000ff1f1f7207 */ /* 0x000fe20004000000 */
[----:B----4-:R-:W-:Y:S01]  /*0570*/  FADD R23, R25, R4 ;  /* 0x0000000419177221 */ /* 0x010fe20000000000 */
[----:B------:R-:W-:Y:S02]  /*0580*/  FADD R4, R22, R5 ;  /* 0x0000000516047221 */ /* 0x000fe40000000000 */
[----:B------:R-:W-:-:S04]  /*0590*/  IADD3 R5, PT, PT, R31, 0x4, RZ ;  /* 0x000000041f057810 */ /* 0x000fc80007ffe0ff */
[----:B------:R-:W-:Y:S01]  /*05a0*/  ISETP.GE.AND P0, PT, R5, R2, PT ;  /* 0x000000020500720c */ /* 0x000fe20003f06270 */
[----:B------:R-:W-:-:S03]  /*05b0*/  IMAD.WIDE R30, R31, 0x4, R16 ;  /* 0x000000041f1e7825 */ /* 0x000fc600078e0210 */
[----:B------:R-:W-:Y:S01]  /*05c0*/  SEL R22, R5, RZ, !P0 ;  /* 0x000000ff05167207 */ /* 0x000fe20004000000 */
[----:B--2---:R-:W-:Y:S01]  /*05d0*/  FADD R24, R23, R8 ;  /* 0x0000000817187221 */ /* 0x004fe20000000000 */
[----:B------:R-:W-:Y:S01]  /*05e0*/  FADD R25, R27, R6 ;  /* 0x000000061b197221 */ /* 0x000fe20000000000 */
[----:B------:R-:W-:Y:S01]  /*05f0*/  FADD R26, R26, R7 ;  /* 0x000000071a1a7221 */ /* 0x000fe20000000000 */
[----:B------:R-:W-:Y:S01]  /*0600*/  FADD R23, R4, R9 ;  /* 0x0000000904177221 */ /* 0x000fe20000000000 */
[----:B------:R-:W-:Y:S01]  /*0610*/  IMAD.WIDE R28, R22, 0x4, R16 ;  /* 0x00000004161c7825 */ /* 0x000fe200078e0210 */
[----:B------:R-:W2:Y:S03]  /*0620*/  @P1 LDG.E.128.STRONG.GPU R4, desc[UR6][R30.64] ;  /* 0x000000061e041981 */ /* 0x000ea6000c1efd00 */
[----:B------:R-:W-:Y:S01]  /*0630*/  FADD R25, R25, R10 ;  /* 0x0000000a19197221 */ /* 0x000fe20000000000 */
[----:B------:R-:W-:-:S02]  /*0640*/  FADD R26, R26, R11 ;  /* 0x0000000b1a1a7221 */ /* 0x000fc40000000000 */
[----:B------:R-:W4:Y:S04]  /*0650*/  @P1 LDG.E.128.STRONG.GPU R8, desc[UR6][R28.64] ;  /* 0x000000061c081981 */ /* 0x000f28000c1efd00 */
[----:B------:R0:W3:Y:S01]  /*0660*/  @!P1 LDG.E.128.STRONG.SM R12, desc[UR6][R20.64] ;  /* 0x00000006140c9981 */ /* 0x0000e2000c1ebd00 */
[----:B------:R-:W-:-:S04]  /*0670*/  IADD3 R27, PT, PT, R22, 0x4, RZ ;  /* 0x00000004161b7810 */ /* 0x000fc80007ffe0ff */
[----:B------:R-:W-:-:S04]  /*0680*/  ISETP.GE.AND P0, PT, R27, R2, PT ;  /* 0x000000021b00720c */ /* 0x000fc80003f06270 */
[----:B------:R-:W-:-:S05]  /*0690*/  SEL R22, R27, RZ, !P0 ;  /* 0x000000ff1b167207 */ /* 0x000fca0004000000 */
[----:B0-----:R-:W-:Y:S01]  /*06a0*/  IMAD.WIDE R20, R22, 0x4, R16 ;  /* 0x0000000416147825 */ /* 0x001fe200078e0210 */
[----:B------:R0:W2:Y:S04]  /*06b0*/  @!P1 LDG.E.128.STRONG.SM R4, desc[UR6][R30.64] ;  /* 0x000000061e049981 */ /* 0x0000a8000c1ebd00 */
[----:B------:R1:W4:Y:S01]  /*06c0*/  @!P1 LDG.E.128.STRONG.SM R8, desc[UR6][R28.64] ;  /* 0x000000061c089981 */ /* 0x000322000c1ebd00 */
[----:B---3--:R-:W-:Y:S01]  /*06d0*/  FADD R27, R24, R12 ;  /* 0x0000000c181b7221 */ /* 0x008fe20000000000 */
[----:B------:R-:W-:Y:S01]  /*06e0*/  FADD R24, R23, R13 ;  /* 0x0000000d17187221 */ /* 0x000fe20000000000 */
[----:B------:R-:W-:Y:S01]  /*06f0*/  FADD R25, R25, R14 ;  /* 0x0000000e19197221 */ /* 0x000fe20000000000 */
[----:B------:R-:W-:Y:S02]  /*0700*/  FADD R26, R26, R15 ;  /* 0x0000000f1a1a7221 */ /* 0x000fe40000000000 */
[----:B------:R-:W3:Y:S01]  /*0710*/  @P1 LDG.E.128.STRONG.GPU R12, desc[UR6][R20.64] ;  /* 0x00000006140c1981 */ /* 0x000ee2000c1efd00 */
[----:B0-----:R-:W-:-:S04]  /*0720*/  IADD3 R31, PT, PT, R22, 0x4, RZ ;  /* 0x00000004161f7810 */ /* 0x001fc80007ffe0ff */
[----:B------:R-:W-:-:S04]  /*0730*/  ISETP.GE.AND P0, PT, R31, R2, PT ;  /* 0x000000021f00720c */ /* 0x000fc80003f06270 */
[----:B------:R-:W-:-:S04]  /*0740*/  SEL R31, R31, RZ, !P0 ;  /* 0x000000ff1f1f7207 */ /* 0x000fc80004000000 */
[C---:B------:R-:W-:Y:S01]  /*0750*/  IADD3 R23, PT, PT, R31.reuse, 0x4, RZ ;  /* 0x000000041f177810 */ /* 0x040fe20007ffe0ff */
[----:B------:R-:W-:-:S03]  /*0760*/  IMAD.WIDE R30, R31, 0x4, R16 ;  /* 0x000000041f1e7825 */ /* 0x000fc600078e0210 */
[----:B------:R-:W-:-:S04]  /*0770*/  ISETP.GE.AND P0, PT, R23, R2, PT ;  /* 0x000000021700720c */ /* 0x000fc80003f06270 */
[----:B------:R-:W-:-:S05]  /*0780*/  SEL R23, R23, RZ, !P0 ;  /* 0x000000ff17177207 */ /* 0x000fca0004000000 */
[----:B-1----:R-:W-:-:S04]  /*0790*/  IMAD.WIDE R28, R23, 0x4, R16 ;  /* 0x00000004171c7825 */ /* 0x002fc800078e0210 */
[----:B--2---:R-:W-:Y:S01]  /*07a0*/  FADD R22, R24, R5 ;  /* 0x0000000518167221 */ /* 0x004fe20000000000 */
[----:B------:R-:W-:Y:S01]  /*07b0*/  FADD R27, R27, R4 ;  /* 0x000000041b1b7221 */ /* 0x000fe20000000000 */
[----:B------:R-:W-:Y:S01]  /*07c0*/  FADD R5, R25, R6 ;  /* 0x0000000619057221 */ /* 0x000fe20000000000 */
[----:B------:R-:W-:Y:S01]  /*07d0*/  FADD R26, R26, R7 ;  /* 0x000000071a1a7221 */ /* 0x000fe20000000000 */
[----:B----4-:R-:W-:Y:S01]  /*07e0*/  FADD R22, R22, R9 ;  /* 0x0000000916167221 */ /* 0x010fe20000000000 */
[----:B------:R-:W-:Y:S01]  /*07f0*/  FADD R25, R27, R8 ;  /* 0x000000081b197221 */ /* 0x000fe20000000000 */
[----:B------:R-:W-:Y:S01]  /*0800*/  FADD R24, R5, R10 ;  /* 0x0000000a05187221 */ /* 0x000fe20000000000 */
[----:B------:R-:W-:Y:S01]  /*0810*/  FADD R26, R26, R11 ;  /* 0x0000000b1a1a7221 */ /* 0x000fe20000000000 */
[----:B------:R-:W2:Y:S04]  /*0820*/  @P1 LDG.E.128.STRONG.GPU R4, desc[UR6][R28.64] ;  /* 0x000000061c041981 */ /* 0x000ea8000c1efd00 */
[----:B------:R-:W4:Y:S04]  /*0830*/  @P1 LDG.E.128.STRONG.GPU R8, desc[UR6][R30.64] ;  /* 0x000000061e081981 */ /* 0x000f28000c1efd00 */
[----:B------:R0:W3:Y:S01]  /*0840*/  @!P1 LDG.E.128.STRONG.SM R12, desc[UR6][R20.64] ;  /* 0x00000006140c9981 */ /* 0x0000e2000c1ebd00 */
[----:B------:R-:W-:-:S04]  /*0850*/  IADD3 R23, PT, PT, R23, 0x4, RZ ;  /* 0x0000000417177810 */ /* 0x000fc80007ffe0ff */
[----:B------:R-:W-:-:S04]  /*0860*/  ISETP.GE.AND P0, PT, R23, R2, PT ;  /* 0x000000021700720c */ /* 0x000fc80003f06270 */
[----:B------:R-:W-:-:S05]  /*0870*/  SEL R23, R23, RZ, !P0 ;  /* 0x000000ff17177207 */ /* 0x000fca0004000000 */
[----:B0-----:R-:W-:Y:S01]  /*0880*/  IMAD.WIDE R20, R23, 0x4, R16 ;  /* 0x0000000417147825 */ /* 0x001fe200078e0210 */
[----:B------:R-:W2:Y:S04]  /*0890*/  @!P1 LDG.E.128.STRONG.SM R4, desc[UR6][R28.64] ;  /* 0x000000061c049981 */ /* 0x000ea8000c1ebd00 */
[----:B------:R0:W4:Y:S01]  /*08a0*/  @!P1 LDG.E.128.STRONG.SM R8, desc[UR6][R30.64] ;  /* 0x000000061e089981 */ /* 0x000122000c1ebd00 */
[----:B---3--:R-:W-:Y:S01]  /*08b0*/  FADD R25, R25, R12 ;  /* 0x0000000c19197221 */ /* 0x008fe20000000000 */
[----:B------:R-:W-:Y:S01]  /*08c0*/  FADD R22, R22, R13 ;  /* 0x0000000d16167221 */ /* 0x000fe20000000000 */
[----:B------:R-:W-:Y:S01]  /*08d0*/  FADD R27, R24, R14 ;  /* 0x0000000e181b7221 */ /* 0x000fe20000000000 */
[----:B------:R-:W-:Y:S02]  /*08e0*/  FADD R26, R26, R15 ;  /* 0x0000000f1a1a7221 */ /* 0x000fe40000000000 */
[----:B------:R-:W3:Y:S01]  /*08f0*/  @P1 LDG.E.128.STRONG.GPU R12, desc[UR6][R20.64] ;  /* 0x00000006140c1981 */ /* 0x000ee2000c1efd00 */
[----:B------:R-:W-:-:S04]  /*0900*/  IADD3 R23, PT, PT, R23, 0x4, RZ ;  /* 0x0000000417177810 */ /* 0x000fc80007ffe0ff */
[----:B------:R-:W-:-:S04]  /*0910*/  ISETP.GE.AND P0, PT, R23, R2, PT ;  /* 0x000000021700720c */ /* 0x000fc80003f06270 */
[----:B0-----:R-:W-:Y:S01]  /*0920*/  SEL R31, R23, RZ, !P0 ;  /* 0x000000ff171f7207 */ /* 0x001fe20004000000 */
[----:B----4-:R-:W-:-:S03]  /*0930*/  FADD R22, R22, R9 ;  /* 0x0000000916167221 */ /* 0x010fc60000000000 */
[C---:B------:R-:W-:Y:S01]  /*0940*/  IADD3 R9, PT, PT, R31.reuse, 0x4, RZ ;  /* 0x000000041f097810 */ /* 0x040fe20007ffe0ff */
[----:B------:R-:W-:-:S03]  /*0950*/  IMAD.WIDE R30, R31, 0x4, R16 ;  /* 0x000000041f1e7825 */ /* 0x000fc600078e0210 */
[----:B------:R-:W-:Y:S01]  /*0960*/  ISETP.GE.AND P0, PT, R9, R2, PT ;  /* 0x000000020900720c */ /* 0x000fe20003f06270 */
[----:B------:R-:W-:Y:S01]  /*0970*/  FADD R25, R25, R8 ;  /* 0x0000000819197221 */ /* 0x000fe20000000000 */
[----:B------:R-:W-:Y:S02]  /*0980*/  FADD R27, R27, R10 ;  /* 0x0000000a1b1b7221 */ /* 0x000fe40000000000 */
[----:B------:R-:W-:Y:S01]  /*0990*/  SEL R24, R9, RZ, !P0 ;  /* 0x000000ff09187207 */ /* 0x000fe20004000000 */
[----:B------:R-:W-:Y:S01]  /*09a0*/  FADD R28, R26, R11 ;  /* 0x0000000b1a1c7221 */ /* 0x000fe20000000000 */
[----:B--2---:R-:W-:Y:S01]  /*09b0*/  FADD R26, R22, R5 ;  /* 0x00000005161a7221 */ /* 0x004fe20000000000 */
[----:B------:R-:W2:Y:S02]  /*09c0*/  @P1 LDG.E.128.STRONG.GPU R8, desc[UR6][R30.64] ;  /* 0x000000061e081981 */ /* 0x000ea4000c1efd00 */
[----:B------:R-:W-:-:S04]  /*09d0*/  IMAD.WIDE R22, R24, 0x4, R16 ;  /* 0x0000000418167825 */ /* 0x000fc800078e0210 */
[----:B------:R-:W-:Y:S01]  /*09e0*/  FADD R25, R25, R4 ;  /* 0x0000000419197221 */ /* 0x000fe20000000000 */
[----:B------:R-:W-:Y:S01]  /*09f0*/  FADD R27, R27, R6 ;  /* 0x000000061b1b7221 */ /* 0x000fe20000000000 */
[----:B------:R-:W-:Y:S01]  /*0a00*/  FADD R28, R28, R7 ;  /* 0x000000071c1c7221 */ /* 0x000fe20000000000 */
[----:B------:R0:W3:Y:S04]  /*0a10*/  @!P1 LDG.E.128.STRONG.SM R12, desc[UR6][R20.64] ;  /* 0x00000006140c9981 */ /* 0x0000e8000c1ebd00 */
[----:B------:R-:W4:Y:S01]  /*0a20*/  @P1 LDG.E.128.STRONG.GPU R4, desc[UR6][R22.64] ;  /* 0x0000000616041981 */ /* 0x000f22000c1efd00 */
[----:B------:R-:W-:-:S04]  /*0a30*/  IADD3 R29, PT, PT, R24, 0x4, RZ ;  /* 0x00000004181d7810 */ /* 0x000fc80007ffe0ff */
[----:B------:R-:W-:-:S04]  /*0a40*/  ISETP.GE.AND P0, PT, R29, R2, PT ;  /* 0x000000021d00720c */ /* 0x000fc80003f06270 */
[----:B0-----:R-:W-:Y:S01]  /*0a50*/  SEL R20, R29, RZ, !P0 ;  /* 0x000000ff1d147207 */ /* 0x001fe20004000000 */
[----:B------:R-:W2:Y:S04]  /*0a60*/  @!P1 LDG.E.128.STRONG.SM R8, desc[UR6][R30.64] ;  /* 0x000000061e089981 */ /* 0x000ea8000c1ebd00 */
[----:B------:R0:W4:Y:S01]  /*0a70*/  @!P1 LDG.E.128.STRONG.SM R4, desc[UR6][R22.64] ;  /* 0x0000000616049981 */ /* 0x000122000c1ebd00 */
[----:B---3--:R-:W-:Y:S01]  /*0a80*/  FADD R25, R25, R12 ;  /* 0x0000000c19197221 */ /* 0x008fe20000000000 */
[----:B------:R-:W-:Y:S01]  /*0a90*/  FADD R26, R26, R13 ;  /* 0x0000000d1a1a7221 */ /* 0x000fe20000000000 */
[----:B------:R-:W-:Y:S01]  /*0aa0*/  FADD R27, R27, R14 ;  /* 0x0000000e1b1b7221 */ /* 0x000fe20000000000 */
[----:B------:R-:W-:Y:S01]  /*0ab0*/  FADD R28, R28, R15 ;  /* 0x0000000f1c1c7221 */ /* 0x000fe20000000000 */
[----:B0-----:R-:W-:-:S05]  /*0ac0*/  IMAD.WIDE R22, R20, 0x4, R16 ;  /* 0x0000000414167825 */ /* 0x001fca00078e0210 */
[----:B------:R-:W3:Y:S01]  /*0ad0*/  @P1 LDG.E.128.STRONG.GPU R12, desc[UR6][R22.64] ;  /* 0x00000006160c1981 */ /* 0x000ee2000c1efd00 */
[----:B------:R-:W-:-:S04]  /*0ae0*/  IADD3 R21, PT, PT, R20, 0x4, RZ ;  /* 0x0000000414157810 */ /* 0x000fc80007ffe0ff */
[----:B------:R-:W-:-:S04]  /*0af0*/  ISETP.GE.AND P0, PT, R21, R2, PT ;  /* 0x000000021500720c */ /* 0x000fc80003f06270 */
[----:B------:R-:W-:Y:S01]  /*0b00*/  SEL R21, R21, RZ, !P0 ;  /* 0x000000ff15157207 */ /* 0x000fe20004000000 */
[----:B--2---:R-:W-:-:S03]  /*0b10*/  FADD R26, R26, R9 ;  /* 0x000000091a1a7221 */ /* 0x004fc60000000000 */
[----:B------:R-:W-:Y:S01]  /*0b20*/  IADD3 R9, PT, PT, R21, 0x4, RZ ;  /* 0x0000000415097810 */ /* 0x000fe20007ffe0ff */
[----:B------:R-:W-:-:S03]  /*0b30*/  FADD R25, R25, R8 ;  /* 0x0000000819197221 */ /* 0x000fc60000000000 */
[----:B------:R-:W-:Y:S01]  /*0b40*/  ISETP.GE.AND P0, PT, R9, R2, PT ;  /* 0x000000020900720c */ /* 0x000fe20003f06270 */
[----:B------:R-:W-:-:S04]  /*0b50*/  IMAD.WIDE R20, R21, 0x4, R16 ;  /* 0x0000000415147825 */ /* 0x000fc800078e0210 */
[----:B----4-:R-:W-:Y:S01]  /*0b60*/  FADD R24, R25, R4 ;  /* 0x0000000419187221 */ /* 0x010fe20000000000 */
[----:B------:R-:W-:Y:S01]  /*0b70*/  SEL R25, R9, RZ, !P0 ;  /* 0x000000ff09197207 */ /* 0x000fe20004000000 */
[----:B------:R-:W-:Y:S01]  /*0b80*/  FADD R27, R27, R10 ;  /* 0x0000000a1b1b7221 */ /* 0x000fe20000000000 */
[----:B------:R-:W-:Y:S02]  /*0b90*/  FADD R28, R28, R11 ;  /* 0x0000000b1c1c7221 */ /* 0x000fe40000000000 */
[----:B------:R-:W2:Y:S01]  /*0ba0*/  @P1 LDG.E.128.STRONG.GPU R8, desc[UR6][R20.64] ;  /* 0x0000000614081981 */ /* 0x000ea2000c1efd00 */
[----:B------:R-:W-:Y:S01]  /*0bb0*/  FADD R26, R26, R5 ;  /* 0x000000051a1a7221 */ /* 0x000fe20000000000 */
[----:B------:R-:W-:Y:S01]  /*0bc0*/  FADD R27, R27, R6 ;  /* 0x000000061b1b7221 */ /* 0x000fe20000000000 */
[----:B------:R-:W-:Y:S01]  /*0bd0*/  FADD R28, R28, R7 ;  /* 0x000000071c1c7221 */ /* 0x000fe20000000000 */
[----:B------:R0:W3:Y:S02]  /*0be0*/  @!P1 LDG.E.128.STRONG.SM R12, desc[UR6][R22.64] ;  /* 0x00000006160c9981 */ /* 0x0000e4000c1ebd00 */
[----:B0-----:R-:W-:-:S05]  /*0bf0*/  IMAD.WIDE R22, R25, 0x4, R16 ;  /* 0x0000000419167825 */ /* 0x001fca00078e0210 */
[----:B------:R-:W4:Y:S04]  /*0c00*/  @P1 LDG.E.128.STRONG.GPU R4, desc[UR6][R22.64] ;  /* 0x0000000616041981 */ /* 0x000f28000c1efd00 */
[----:B------:R-:W2:Y:S04]  /*0c10*/  @!P1 LDG.E.128.STRONG.SM R8, desc[UR6][R20.64] ;  /* 0x0000000614089981 */ /* 0x000ea8000c1ebd00 */
[----:B------:R-:W4:Y:S01]  /*0c20*/  @!P1 LDG.E.128.STRONG.SM R4, desc[UR6][R22.64] ;  /* 0x0000000616049981 */ /* 0x000f22000c1ebd00 */
[----:B------:R-:W-:Y:S01]  /*0c30*/  UIADD3 UR4, UPT, UPT, UR4, 0x1, URZ ;  /* 0x0000000104047890 */ /* 0x000fe2000fffe0ff */
[----:B---3--:R-:W-:-:S03]  /*0c40*/  FADD R26, R26, R13 ;  /* 0x0000000d1a1a7221 */ /* 0x008fc60000000000 */
[----:B------:R-:W-:Y:S01]  /*0c50*/  UISETP.NE.AND UP0, UPT, UR4, URZ, UPT ;  /* 0x000000ff0400728c */ /* 0x000fe2000bf05270 */
[----:B------:R-:W-:Y:S01]  /*0c60*/  FADD R29, R24, R12 ;  /* 0x0000000c181d7221 */ /* 0x000fe20000000000 */
[----:B------:R-:W-:Y:S01]  /*0c70*/  FADD R27, R27, R14 ;  /* 0x0000000e1b1b7221 */ /* 0x000fe20000000000 */
[----:B------:R-:W-:Y:S01]  /*0c80*/  FADD R28, R28, R15 ;  /* 0x0000000f1c1c7221 */ /* 0x000fe20000000000 */
[----:B------:R-:W-:-:S04]  /*0c90*/  IADD3 R13, PT, PT, R25, 0x4, RZ ;  /* 0x00000004190d7810 */ /* 0x000fc80007ffe0ff */
[----:B------:R-:W-:-:S04]  /*0ca0*/  ISETP.GE.AND P0, PT, R13, R2, PT ;  /* 0x000000020d00720c */ /* 0x000fc80003f06270 */
[----:B------:R-:W-:Y:S01]  /*0cb0*/  SEL R13, R13, RZ, !P0 ;  /* 0x000000ff0d0d7207 */ /* 0x000fe20004000000 */
        /* <DEDUP_REMOVED lines=8> */
[----:B------:R-:W-:Y:S06]  /*0d40*/  BRA.U UP0, `(.L_x_31) ;  /* 0xfffffff500707547 */ /* 0x000fec000b83ffff */
.L_x_30:
[----:B------:R-:W-:Y:S01]  /*0d50*/  BAR.SYNC.DEFER_BLOCKING 0x0 ;  /* 0x0000000000007b1d */ /* 0x000fe20000010000 */
[----:B------:R-:W-:Y:S02]  /*0d60*/  CS2R R6, SR_CLOCKLO ;  /* 0x0000000000067805 */ /* 0x000fe40000015000 */
[----:B------:R-:W-:-:S13]  /*0d70*/  ISETP.NE.AND P0, PT, R0, RZ, PT ;  /* 0x000000ff0000720c */ /* 0x000fda0003f05270 */
[----:B------:R-:W-:Y:S05]  /*0d80*/  @P0 EXIT ;  /* 0x000000000000094d */ /* 0x000fea0003800000 */
[----:B------:R-:W0:Y:S01]  /*0d90*/  LDC.64 R2, c[0x0][0x380] ;  /* 0x0000e000ff027b82 */ /* 0x000e220000000a00 */
[----:B------:R-:W-:Y:S01]  /*0da0*/  FADD R22, R22, R25 ;  /* 0x0000001916167221 */ /* 0x000fe20000000000 */
[----:B------:R-:W-:-:S03]  /*0db0*/  IADD3 R6, P0, PT, -R18, R6, RZ ;  /* 0x0000000612067210 */ /* 0x000fc60007f1e1ff */
[----:B------:R-:W-:Y:S01]  /*0dc0*/  FADD R9, R22, R9 ;  /* 0x0000000916097221 */ /* 0x000fe20000000000 */
[----:B------:R-:W-:Y:S02]  /*0dd0*/  IADD3.X R7, PT, PT, ~R19, R7, RZ, P0, !PT ;  /* 0x0000000713077210 */ /* 0x000fe400007fe5ff */
[----:B------:R-:W1:Y:S01]  /*0de0*/  LDC.64 R4, c[0x0][0x388] ;  /* 0x0000e200ff047b82 */ /* 0x000e620000000a00 */
[----:B------:R-:W-:Y:S02]  /*0df0*/  FADD R9, R9, R26 ;  /* 0x0000001a09097221 */ /* 0x000fe40000000000 */
[----:B0-----:R-:W-:Y:S04]  /*0e00*/  STG.E.64 desc[UR6][R2.64], R6 ;  /* 0x0000000602007986 */ /* 0x001fe8000c101b06 */
[----:B-1----:R-:W-:Y:S01]  /*0e10*/  STG.E desc[UR6][R4.64], R9 ;  /* 0x0000000904007986 */ /* 0x002fe2000c101906 */
[----:B------:R-:W-:Y:S05]  /*0e20*/  EXIT ;  /* 0x000000000000794d */ /* 0x000fea0003800000 */
.L_x_32:
        /* <DEDUP_REMOVED lines=13> */
.L_x_50:


//--------------------- .text._Z16micro_ldg_kernelILi8EEvPmPfPKfiii --------------------------
	.section	.text._Z16micro_ldg_kernelILi8EEvPmPfPKfiii,"ax",@progbits
	.align	128
        .global         _Z16micro_ldg_kernelILi8EEvPmPfPKfiii
        .type           _Z16micro_ldg_kernelILi8EEvPmPfPKfiii,@function
        .size           _Z16micro_ldg_kernelILi8EEvPmPfPKfiii,(.L_x_51 - _Z16micro_ldg_kernelILi8EEvPmPfPKfiii)
        .other          _Z16micro_ldg_kernelILi8EEvPmPfPKfiii,@"STO_CUDA_ENTRY STV_DEFAULT"
_Z16micro_ldg_kernelILi8EEvPmPfPKfiii:
.text._Z16micro_ldg_kernelILi8EEvPmPfPKfiii:
[----:B------:R-:W-:Y:S01]  /*0000*/  LDC R1, c[0x0][0x37c] ;  /* 0x0000df00ff017b82 */ /* 0x000fe20000000800 */
[----:B------:R-:W0:Y:S01]  /*0010*/  S2R R0, SR_TID.X ;  /* 0x0000000000007919 */ /* 0x000e220000002100 */
[----:B------:R-:W1:Y:S06]  /*0020*/  LDCU.64 UR6, c[0x0][0x358] ;  /* 0x00006b00ff0677ac */ /* 0x000e6c0008000a00 */
[----:B------:R-:W-:Y:S01]  /*0030*/  BAR.SYNC.DEFER_BLOCKING 0x0 ;  /* 0x0000000000007b1d */ /* 0x000fe20000010000 */
[----:B------:R-:W-:-:S05]  /*0040*/  CS2R R18, SR_CLOCKLO ;  /* 0x0000000000127805 */ /* 0x000fca0000015000 */
[----:B------:R-:W2:Y:S01]  /*0050*/  LDCU UR4, c[0x0][0x398] ;  /* 0x00007300ff0477ac */ /* 0x000ea20008000800 */
[----:B------:R-:W-:Y:S02]  /*0060*/  CS2R R20, SRZ ;  /* 0x0000000000147805 */ /* 0x000fe4000001ff00 */
[----:B------:R-:W-:Y:S01]  /*0070*/  CS2R R22, SRZ ;  /* 0x0000000000167805 */ /* 0x000fe2000001ff00 */
[----:B--2---:R-:W-:-:S09]  /*0080*/  UISETP.GE.AND UP0, UPT, UR4, 0x1, UPT ;  /* 0x000000010400788c */ /* 0x004fd2000bf06270 */
[----:B01----:R-:W-:Y:S05]  /*0090*/  BRA.U !UP0, `(.L_x_33) ;  /* 0x0000000508dc7547 */ /* 0x003fea000b800000 */
[----:B------:R-:W0:Y:S01]  /*00a0*/  LDC R2, c[0x0][0x39c] ;  /* 0x0000e700ff027b82 */ /* 0x000e220000000800 */
[----:B------:R-:W-:Y:S01]  /*00b0*/  SHF.L.U32 R3, R0, 0x2, RZ ;  /* 0x0000000200037819 */ /* 0x000fe200000006ff */
[----:B------:R-:W1:Y:S01]  /*00c0*/  LDCU UR5, c[0x0][0x3a0] ;  /* 0x00007400ff0577ac */ /* 0x000e620008000800 */
[----:B------:R-:W-:Y:S02]  /*00d0*/  CS2R R22, SRZ ;  /* 0x0000000000167805 */ /* 0x000fe4000001ff00 */
[----:B------:R-:W-:Y:S02]  /*00e0*/  CS2R R20, SRZ ;  /* 0x0000000000147805 */ /* 0x000fe4000001ff00 */
[----:B------:R-:W-:Y:S01]  /*00f0*/  LOP3.LUT R3, R3, 0x7c, RZ, 0xc0, !PT ;  /* 0x0000007c03037812 */ /* 0x000fe200078ec0ff */
[----:B------:R-:W-:Y:S01]  /*0100*/  UIADD3 UR4, UPT, UPT, -UR4, URZ, URZ ;  /* 0x000000ff04047290 */ /* 0x000fe2000fffe1ff */
[----:B------:R-:W2:Y:S02]  /*0110*/  LDC.64 R16, c[0x0][0x390] ;  /* 0x0000e400ff107b82 */ /* 0x000ea40000000a00 */
[----:B------:R-:W-:-:S02]  /*0120*/  IABS R10, R3 ;  /* 0x00000003000a7213 */ /* 0x000fc40000000000 */
[----:B------:R-:W-:-:S04]  /*0130*/  ISETP.GE.AND P2, PT, R3, RZ, PT ;  /* 0x000000ff0300720c */ /* 0x000fc80003f46270 */
        /* <DEDUP_REMOVED lines=9> */
[----:B0-----:R-:W-:Y:S01]  /*01d0*/  HFMA2 R4, -RZ, RZ, 0, 0 ;  /* 0x00000000ff047431 */ /* 0x001fe200000001ff */
[----:B-1----:R-:W-:-:S05]  /*01e0*/  IADD3 R7, PT, PT, RZ, -R5, RZ ;  /* 0x80000005ff077210 */ /* 0x002fca0007ffe0ff */
[----:B------:R-:W-:-:S04]  /*01f0*/  IMAD R7, R7, R8, RZ ;  /* 0x0000000807077224 */ /* 0x000fc800078e02ff */
[----:B------:R-:W-:-:S04]  /*0200*/  IMAD.HI.U32 R5, R5, R7, R4 ;  /* 0x0000000705057227 */ /* 0x000fc800078e0004 */
[----:B------:R-:W-:Y:S02]  /*0210*/  IMAD.MOV R4, RZ, RZ, -R9 ;  /* 0x000000ffff047224 */ /* 0x000fe400078e0a09 */
        /* <DEDUP_REMOVED lines=9> */
[----:B------:R-:W-:-:S05]  /*02b0*/  @!P0 LOP3.LUT R5, RZ, R2, RZ, 0x33, !PT ;  /* 0x00000002ff058212 */ /* 0x000fca00078e33ff */
[----:B--23--:R-:W-:-:S07]  /*02c0*/  IMAD.MOV.U32 R9, RZ, RZ, R5 ;  /* 0x000000ffff097224 */ /* 0x00cfce00078e0005 */
.L_x_34:
[----:B------:R-:W-:-:S05]  /*02d0*/  IMAD.WIDE R26, R9, 0x4, R16 ;  /* 0x00000004091a7825 */ /* 0x000fca00078e0210 */
[----:B------:R-:W2:Y:S01]  /*02e0*/  @P1 LDG.E.128.STRONG.GPU R4, desc[UR6][R26.64] ;  /* 0x000000061a041981 */ /* 0x000ea2000c1efd00 */
[----:B------:R-:W-:-:S04]  /*02f0*/  IADD3 R9, PT, PT, R9, 0x4, RZ ;  /* 0x0000000409097810 */ /* 0x000fc80007ffe0ff */
[----:B------:R-:W-:-:S04]  /*0300*/  ISETP.GE.AND P0, PT, R9, R2, PT ;  /* 0x000000020900720c */ /* 0x000fc80003f06270 */
[----:B------:R-:W-:-:S05]  /*0310*/  SEL R13, R9, RZ, !P0 ;  /* 0x000000ff090d7207 */ /* 0x000fca0004000000 */
[----:B------:R-:W-:Y:S01]  /*0320*/  IMAD.WIDE R24, R13, 0x4, R16 ;  /* 0x000000040d187825 */ /* 0x000fe200078e0210 */
[----:B------:R0:W2:Y:S01]  /*0330*/  @!P1 LDG.E.128.STRONG.SM R4, desc[UR6][R26.64] ;  /* 0x000000061a049981 */ /* 0x0000a2000c1ebd00 */
[----:B------:R-:W-:-:S13]  /*0340*/  ISETP.NE.AND P1, PT, R3, RZ, PT ;  /* 0x000000ff0300720c */ /* 0x000fda0003f25270 */
[----:B------:R-:W3:Y:S01]  /*0350*/  @P1 LDG.E.128.STRONG.GPU R8, desc[UR6][R24.64] ;  /* 0x0000000618081981 */ /* 0x000ee2000c1efd00 */
[----:B------:R-:W-:-:S04]  /*0360*/  IADD3 R13, PT, PT, R13, 0x4, RZ ;  /* 0x000000040d0d7810 */ /* 0x000fc80007ffe0ff */
[----:B------:R-:W-:-:S04]  /*0370*/  ISETP.GE.AND P0, PT, R13, R2, PT ;  /* 0x000000020d00720c */ /* 0x000fc80003f06270 */
[----:B------:R-:W-:-:S04]  /*0380*/  SEL R29, R13, RZ, !P0 ;  /* 0x000000ff0d1d7207 */ /* 0x000fc80004000000 */
[C---:B0-----:R-:W-:Y:S01]  /*0390*/  IADD3 R27, PT, PT, R29.reuse, 0x4, RZ ;  /* 0x000000041d1b7810 */ /* 0x041fe20007ffe0ff */
[----:B------:R-:W-:-:S03]  /*03a0*/  IMAD.WIDE R30, R29, 0x4, R16 ;  /* 0x000000041d1e7825 */ /* 0x000fc600078e0210 */
[C---:B------:R-:W-:Y:S02]  /*03b0*/  ISETP.GE.AND P0, PT, R27.reuse, R2, PT ;  /* 0x000000021b00720c */ /* 0x040fe40003f06270 */
[----:B------:R-:W4:Y:S04]  /*03c0*/  @P1 LDG.E.128.STRONG.GPU R12, desc[UR6][R30.64] ;  /* 0x000000061e0c1981 */ /* 0x000f28000c1efd00 */
[----:B------:R0:W3:Y:S01]  /*03d0*/  @!P1 LDG.E.128.STRONG.SM R8, desc[UR6][R24.64] ;  /* 0x0000000618089981 */ /* 0x0000e2000c1ebd00 */
[----:B--2---:R-:W-:Y:S01]  /*03e0*/  FADD R29, R4, R21 ;  /* 0x00000015041d7221 */ /* 0x004fe20000000000 */
[----:B------:R-:W-:Y:S01]  /*03f0*/  SEL R21, R27, RZ, !P0 ;  /* 0x000000ff1b157207 */ /* 0x000fe20004000000 */
[----:B------:R-:W-:-:S03]  /*0400*/  FADD R26, R5, R20 ;  /* 0x00000014051a7221 */ /* 0x000fc60000000000 */
[C---:B------:R-:W-:Y:S01]  /*0410*/  IADD3 R5, PT, PT, R21.reuse, 0x4, RZ ;  /* 0x0000000415057810 */ /* 0x040fe20007ffe0ff */
[----:B------:R-:W-:-:S03]  /*0420*/  IMAD.WIDE R20, R21, 0x4, R16 ;  /* 0x0000000415147825 */ /* 0x000fc600078e0210 */
[----:B------:R-:W-:Y:S01]  /*0430*/  ISETP.GE.AND P0, PT, R5, R2, PT ;  /* 0x000000020500720c */ /* 0x000fe20003f06270 */
[----:B------:R-:W-:Y:S01]  /*0440*/  FADD R27, R6, R23 ;  /* 0x00000017061b7221 */ /* 0x000fe20000000000 */
[----:B------:R-:W-:Y:S02]  /*0450*/  FADD R28, R7, R22 ;  /* 0x00000016071c7221 */ /* 0x000fe40000000000 */
[----:B0-----:R-:W-:Y:S02]  /*0460*/  SEL R24, R5, RZ, !P0 ;  /* 0x000000ff05187207 */ /* 0x001fe40004000000 */
[----:B------:R-:W2:Y:S03]  /*0470*/  @P1 LDG.E.128.STRONG.GPU R4, desc[UR6][R20.64] ;  /* 0x0000000614041981 */ /* 0x000ea6000c1efd00 */
[----:B------:R-:W-:Y:S01]  /*0480*/  IMAD.WIDE R22, R24, 0x4, R16 ;  /* 0x0000000418167825 */ /* 0x000fe200078e0210 */
[----:B------:R-:W4:Y:S03]  /*0490*/  @!P1 LDG.E.128.STRONG.SM R12, desc[UR6][R30.64] ;  /* 0x000000061e0c9981 */ /* 0x000f26000c1ebd00 */
[----:B---3--:R-:W-:Y:S01]  /*04a0*/  FADD R25, R29, R8 ;  /* 0x000000081d197221 */ /* 0x008fe20000000000 */
[----:B------:R-:W-:Y:S01]  /*04b0*/  FADD R26, R26, R9 ;  /* 0x000000091a1a7221 */ /* 0x000fe20000000000 */
[----:B------:R-:W-:Y:S01]  /*04c0*/  FADD R27, R27, R10 ;  /* 0x0000000a1b1b7221 */ /* 0x000fe20000000000 */
[----:B------:R-:W-:-:S02]  /*04d0*/  FADD R28, R28, R11 ;  /* 0x0000000b1c1c7221 */ /* 0x000fc40000000000 */
[----:B------:R-:W3:Y:S04]  /*04e0*/  @P1 LDG.E.128.STRONG.GPU R8, desc[UR6][R22.64] ;  /* 0x0000000616081981 */ /* 0x000ee8000c1efd00 */
[----:B------:R0:W2:Y:S01]  /*04f0*/  @!P1 LDG.E.128.STRONG.SM R4, desc[UR6][R20.64] ;  /* 0x0000000614049981 */ /* 0x0000a2000c1ebd00 */
[----:B------:R-:W-:-:S05]  /*0500*/  VIADD R29, R24, 0x4 ;  /* 0x00000004181d7836 */ /* 0x000fca0000000000 */
[----:B------:R-:W-:-:S04]  /*0510*/  ISETP.GE.AND P0, PT, R29, R2, PT ;  /* 0x000000021d00720c */ /* 0x000fc80003f06270 */
[----:B0-----:R-:W-:Y:S01]  /*0520*/  SEL R20, R29, RZ, !P0 ;  /* 0x000000ff1d147207 */ /* 0x001fe20004000000 */
[----:B------:R0:W3:Y:S03]  /*0530*/  @!P1 LDG.E.128.STRONG.SM R8, desc[UR6][R22.64] ;  /* 0x0000000616089981 */ /* 0x0000e6000c1ebd00 */
[----:B------:R-:W-:Y:S01]  /*0540*/  IADD3 R21, PT, PT, R20, 0x4, RZ ;  /* 0x0000000414157810 */ /* 0x000fe20007ffe0ff */
[----:B----4-:R-:W-:-:S03]  /*0550*/  FADD R26, R26, R13 ;  /* 0x0000000d1a1a7221 */ /* 0x010fc60000000000 */
[----:B------:R-:W-:Y:S01]  /*0560*/  ISETP.GE.AND P0, PT, R21, R2, PT ;  /* 0x000000021500720c */ /* 0x000fe20003f06270 */
[----:B------:R-:W-:-:S03]  /*0570*/  FADD R25, R25, R12 ;  /* 0x0000000c19197221 */ /* 0x000fc60000000000 */
[----:B------:R-:W-:Y:S01]  /*0580*/  SEL R21, R21, RZ, !P0 ;  /* 0x000000ff15157207 */ /* 0x000fe20004000000 */
[----:B--2---:R-:W-:-:S03]  /*0590*/  FADD R26, R26, R5 ;  /* 0x000000051a1a7221 */ /* 0x004fc60000000000 */
[----:B------:R-:W-:Y:S01]  /*05a0*/  IADD3 R5, PT, PT, R21, 0x4, RZ ;  /* 0x0000000415057810 */ /* 0x000fe20007ffe0ff */
[----:B------:R-:W-:Y:S01]  /*05b0*/  FADD R25, R25, R4 ;  /* 0x0000000419197221 */ /* 0x000fe20000000000 */
[----:B0-----:R-:W-:Y:S02]  /*05c0*/  IMAD.WIDE R22, R20, 0x4, R16 ;  /* 0x0000000414167825 */ /* 0x001fe400078e0210 */
[----:B------:R-:W-:Y:S02]  /*05d0*/  ISETP.GE.AND P0, PT, R5, R2, PT ;  /* 0x000000020500720c */ /* 0x000fe40003f06270 */
[----:B------:R-:W-:Y:S01]  /*05e0*/  FADD R28, R28, R15 ;  /* 0x0000000f1c1c7221 */ /* 0x000fe20000000000 */
[----:B------:R-:W-:Y:S01]  /*05f0*/  FADD R27, R27, R14 ;  /* 0x0000000e1b1b7221 */ /* 0x000fe20000000000 */
[----:B------:R-:W-:Y:S01]  /*0600*/  IMAD.WIDE R20, R21, 0x4, R16 ;  /* 0x0000000415147825 */ /* 0x000fe200078e0210 */
[----:B------:R-:W2:Y:S03]  /*0610*/  @P1 LDG.E.128.STRONG.GPU R12, desc[UR6][R22.64] ;  /* 0x00000006160c1981 */ /* 0x000ea6000c1efd00 */
[----:B------:R-:W-:Y:S01]  /*0620*/  FADD R30, R28, R7 ;  /* 0x000000071c1e7221 */ /* 0x000fe20000000000 */
[----:B------:R-:W-:Y:S01]  /*0630*/  FADD R27, R27, R6 ;  /* 0x000000061b1b7221 */ /* 0x000fe20000000000 */
[----:B---3--:R-:W-:Y:S01]  /*0640*/  FADD R24, R25, R8 ;  /* 0x0000000819187221 */ /* 0x008fe20000000000 */
[----:B------:R-:W-:-:S02]  /*0650*/  SEL R25, R5, RZ, !P0 ;  /* 0x000000ff05197207 */ /* 0x000fc40004000000 */
[----:B------:R-:W3:Y:S03]  /*0660*/  @P1 LDG.E.128.STRONG.GPU R4, desc[UR6][R20.64] ;  /* 0x0000000614041981 */ /* 0x000ee6000c1efd00 */
[----:B------:R-:W-:-:S04]  /*0670*/  IMAD.WIDE R28, R25, 0x4, R16 ;  /* 0x00000004191c7825 */ /* 0x000fc800078e0210 */
[----:B------:R-:W-:Y:S01]  /*0680*/  FADD R26, R26, R9 ;  /* 0x000000091a1a7221 */ /* 0x000fe20000000000 */
[----:B------:R-:W-:Y:S01]  /*0690*/  FADD R27, R27, R10 ;  /* 0x0000000a1b1b7221 */ /* 0x000fe20000000000 */
[----:B------:R-:W-:Y:S02]  /*06a0*/  FADD R30, R30, R11 ;  /* 0x0000000b1e1e7221 */ /* 0x000fe40000000000 */
[----:B------:R-:W4:Y:S04]  /*06b0*/  @P1 LDG.E.128.STRONG.GPU R8, desc[UR6][R28.64] ;  /* 0x000000061c081981 */ /* 0x000f28000c1efd00 */
[----:B------:R-:W2:Y:S04]  /*06c0*/  @!P1 LDG.E.128.STRONG.SM R12, desc[UR6][R22.64] ;  /* 0x00000006160c9981 */ /* 0x000ea8000c1ebd00 */
[----:B------:R-:W3:Y:S04]  /*06d0*/  @!P1 LDG.E.128.STRONG.SM R4, desc[UR6][R20.64] ;  /* 0x0000000614049981 */ /* 0x000ee8000c1ebd00 */
[----:B------:R-:W4:Y:S01]  /*06e0*/  @!P1 LDG.E.128.STRONG.SM R8, desc[UR6][R28.64] ;  /* 0x000000061c089981 */ /* 0x000f22000c1ebd00 */
[----:B------:R-:W-:Y:S01]  /*06f0*/  UIADD3 UR4, UPT, UPT, UR4, 0x1, URZ ;  /* 0x0000000104047890 */ /* 0x000fe2000fffe0ff */
[----:B------:R-:W-:-:S03]  /*0700*/  IADD3 R25, PT, PT, R25, 0x4, RZ ;  /* 0x0000000419197810 */ /* 0x000fc60007ffe0ff */
[----:B------:R-:W-:Y:S01]  /*0710*/  UISETP.NE.AND UP0, UPT, UR4, URZ, UPT ;  /* 0x000000ff0400728c */ /* 0x000fe2000bf05270 */
        /* <DEDUP_REMOVED lines=9> */
[----:B----4-:R-:W-:Y:S01]  /*07b0*/  FADD R20, R26, R9 ;  /* 0x000000091a147221 */ /* 0x010fe20000000000 */
[----:B------:R-:W-:Y:S01]  /*07c0*/  FADD R21, R31, R8 ;  /* 0x000000081f157221 */ /* 0x000fe20000000000 */
[----:B------:R-:W-:Y:S01]  /*07d0*/  FADD R23, R27, R10 ;  /* 0x0000000a1b177221 */ /* 0x000fe20000000000 */
[----:B------:R-:W-:Y:S01]  /*07e0*/  FADD R22, R30, R11 ;  /* 0x0000000b1e167221 */ /* 0x000fe20000000000 */
[----:B------:R-:W-:Y:S01]  /*07f0*/  SEL R9, R25, RZ, !P0 ;  /* 0x000000ff19097207 */ /* 0x000fe20004000000 */
[----:B------:R-:W-:Y:S06]  /*0800*/  BRA.U UP0, `(.L_x_34) ;  /* 0xfffffff900b07547 */ /* 0x000fec000b83ffff */
.L_x_33:
        /* <DEDUP_REMOVED lines=14> */
.L_x_35:
        /* <DEDUP_REMOVED lines=9> */
.L_x_51:


//--------------------- .text._Z16micro_ldg_kernelILi2EEvPmPfPKfiii --------------------------
	.section	.text._Z16micro_ldg_kernelILi2EEvPmPfPKfiii,"ax",@progbits
	.align	128
        .global         _Z16micro_ldg_kernelILi2EEvPmPfPKfiii
        .type           _Z16micro_ldg_kernelILi2EEvPmPfPKfiii,@function
        .size           _Z16micro_ldg_kernelILi2EEvPmPfPKfiii,(.L_x_52 - _Z16micro_ldg_kernelILi2EEvPmPfPKfiii)
        .other          _Z16micro_ldg_kernelILi2EEvPmPfPKfiii,@"STO_CUDA_ENTRY STV_DEFAULT"
_Z16micro_ldg_kernelILi2EEvPmPfPKfiii:
.text._Z16micro_ldg_kernelILi2EEvPmPfPKfiii:
[----:B------:R-:W-:Y:S01]  /*0000*/  LDC R1, c[0x0][0x37c] ;  /* 0x0000df00ff017b82 */ /* 0x000fe20000000800 */
[----:B------:R-:W0:Y:S01]  /*0010*/  S2R R22, SR_TID.X ;  /* 0x0000000000167919 */ /* 0x000e220000002100 */
[----:B------:R-:W1:Y:S06]  /*0020*/  LDCU.64 UR6, c[0x0][0x358] ;  /* 0x00006b00ff0677ac */ /* 0x000e6c0008000a00 */
[----:B------:R-:W-:Y:S01]  /*0030*/  BAR.SYNC.DEFER_BLOCKING 0x0 ;  /* 0x0000000000007b1d */ /* 0x000fe20000010000 */
[----:B------:R-:W-:-:S05]  /*0040*/  CS2R R2, SR_CLOCKLO ;  /* 0x0000000000027805 */ /* 0x000fca0000015000 */
[----:B------:R-:W2:Y:S01]  /*0050*/  LDCU UR4, c[0x0][0x398] ;  /* 0x00007300ff0477ac */ /* 0x000ea20008000800 */
[----:B------:R-:W-:Y:S01]  /*0060*/  CS2R R16, SRZ ;  /* 0x0000000000107805 */ /* 0x000fe2000001ff00 */
[----:B------:R-:W-:Y:S02]  /*0070*/  IMAD.MOV.U32 R13, RZ, RZ, RZ ;  /* 0x000000ffff0d7224 */ /* 0x000fe400078e00ff */
[----:B------:R-:W-:Y:S01]  /*0080*/  IMAD.MOV.U32 R0, RZ, RZ, RZ ;  /* 0x000000ffff007224 */ /* 0x000fe200078e00ff */
[----:B--2---:R-:W-:-:S09]  /*0090*/  UISETP.GE.AND UP0, UPT, UR4, 0x1, UPT ;  /* 0x000000010400788c */ /* 0x004fd2000bf06270 */
[----:B01----:R-:W-:Y:S05]  /*00a0*/  BRA.U !UP0, `(.L_x_36) ;  /* 0x0000000108f07547 */ /* 0x003fea000b800000 */
[----:B------:R-:W0:Y:S01]  /*00b0*/  LDC R12, c[0x0][0x39c] ;  /* 0x0000e700ff0c7b82 */ /* 0x000e220000000800 */
[----:B------:R-:W-:Y:S01]  /*00c0*/  SHF.L.U32 R0, R22, 0x2, RZ ;  /* 0x0000000216007819 */ /* 0x000fe200000006ff */
[----:B------:R-:W1:Y:S01]  /*00d0*/  LDCU UR5, c[0x0][0x3a0] ;  /* 0x00007400ff0577ac */ /* 0x000e620008000800 */
[----:B------:R-:W-:Y:S02]  /*00e0*/  MOV R13, RZ ;  /* 0x000000ff000d7202 */ /* 0x000fe40000000f00 */
[----:B------:R-:W-:Y:S02]  /*00f0*/  CS2R R16, SRZ ;  /* 0x0000000000107805 */ /* 0x000fe4000001ff00 */
[----:B------:R-:W-:Y:S01]  /*0100*/  LOP3.LUT R0, R0, 0x7c, RZ, 0xc0, !PT ;  /* 0x0000007c00007812 */ /* 0x000fe200078ec0ff */
[----:B------:R-:W-:Y:S01]  /*0110*/  UIADD3 UR4, UPT, UPT, -UR4, URZ, URZ ;  /* 0x000000ff04047290 */ /* 0x000fe2000fffe1ff */
[----:B------:R-:W2:Y:S02]  /*0120*/  LDC R23, c[0x0][0x3a0] ;  /* 0x0000e800ff177b82 */ /* 0x000ea40000000800 */
[----:B------:R-:W-:-:S02]  /*0130*/  IABS R10, R0 ;  /* 0x00000000000a7213 */ /* 0x000fc40000000000 */
[----:B------:R-:W-:Y:S01]  /*0140*/  ISETP.GE.AND P2, PT, R0, RZ, PT ;  /* 0x000000ff0000720c */ /* 0x000fe20003f46270 */
[----:B------:R-:W-:-:S03]  /*0150*/  IMAD.MOV.U32 R0, RZ, RZ, RZ ;  /* 0x000000ffff007224 */ /* 0x000fc600078e00ff */
[----:B------:R-:W3:Y:S01]  /*0160*/  LDC.64 R14, c[0x0][0x390] ;  /* 0x0000e400ff0e7b82 */ /* 0x000ee20000000a00 */
[----:B-1----:R-:W-:Y:S01]  /*0170*/  UISETP.NE.AND UP0, UPT, UR5, URZ, UPT ;  /* 0x000000ff0500728c */ /* 0x002fe2000bf05270 */
[----:B0-----:R-:W-:-:S04]  /*0180*/  IADD3 R12, PT, PT, R12, -0x4, RZ ;  /* 0xfffffffc0c0c7810 */ /* 0x001fc80007ffe0ff */
[-C--:B------:R-:W-:Y:S02]  /*0190*/  IABS R8, R12.reuse ;  /* 0x0000000c00087213 */ /* 0x080fe40000000000 */
[----:B------:R-:W-:Y:S02]  /*01a0*/  IABS R9, R12 ;  /* 0x0000000c00097213 */ /* 0x000fe40000000000 */
[----:B------:R-:W0:Y:S08]  /*01b0*/  I2F.RP R6, R8 ;  /* 0x0000000800067306 */ /* 0x000e300000209400 */
[----:B0-----:R-:W0:Y:S02]  /*01c0*/  MUFU.RCP R6, R6 ;  /* 0x0000000600067308 */ /* 0x001e240000001000 */
[----:B0-----:R-:W-:-:S06]  /*01d0*/  VIADD R4, R6, 0xffffffe ;  /* 0x0ffffffe06047836 */ /* 0x001fcc0000000000 */
[----:B------:R0:W1:Y:S02]  /*01e0*/  F2I.FTZ.U32.TRUNC.NTZ R5, R4 ;  /* 0x0000000400057305 */ /* 0x000064000021f000 */
[----:B0-----:R-:W-:Y:S02]  /*01f0*/  HFMA2 R4, -RZ, RZ, 0, 0 ;  /* 0x00000000ff047431 */ /* 0x001fe400000001ff */
[----:B-1----:R-:W-:-:S04]  /*0200*/  IMAD.MOV R7, RZ, RZ, -R5 ;  /* 0x000000ffff077224 */ /* 0x002fc800078e0a05 */
        /* <DEDUP_REMOVED lines=9> */
[----:B------:R-:W-:Y:S01]  /*02a0*/  @!P1 IMAD.IADD R5, R5, 0x1, -R8 ;  /* 0x0000000105059824 */ /* 0x000fe200078e0a08 */
[----:B------:R-:W-:-:S04]  /*02b0*/  PLOP3.LUT P1, PT, PT, PT, UP0, 0x80, 0x8 ;  /* 0x000000000008781c */ /* 0x000fc80003f2f008 */
[----:B------:R-:W-:Y:S02]  /*02c0*/  @!P2 IADD3 R5, PT, PT, -R5, RZ, RZ ;  /* 0x000000ff0505a210 */ /* 0x000fe40007ffe1ff */
[----:B------:R-:W-:-:S05]  /*02d0*/  @!P0 LOP3.LUT R5, RZ, R12, RZ, 0x33, !PT ;  /* 0x0000000cff058212 */ /* 0x000fca00078e33ff */
[----:B--23--:R-:W-:-:S07]  /*02e0*/  IMAD.MOV.U32 R9, RZ, RZ, R5 ;  /* 0x000000ffff097224 */ /* 0x00cfce00078e0005 */
.L_x_37:
[----:B------:R-:W-:-:S05]  /*02f0*/  IMAD.WIDE R20, R9, 0x4, R14 ;  /* 0x0000000409147825 */ /* 0x000fca00078e020e */
[----:B------:R-:W2:Y:S01]  /*0300*/  @P1 LDG.E.128.STRONG.GPU R4, desc[UR6][R20.64] ;  /* 0x0000000614041981 */ /* 0x000ea2000c1efd00 */
[----:B------:R-:W-:-:S04]  /*0310*/  IADD3 R9, PT, PT, R9, 0x4, RZ ;  /* 0x0000000409097810 */ /* 0x000fc80007ffe0ff */
[----:B------:R-:W-:-:S04]  /*0320*/  ISETP.GE.AND P0, PT, R9, R12, PT ;  /* 0x0000000c0900720c */ /* 0x000fc80003f06270 */
[----:B------:R-:W-:-:S05]  /*0330*/  SEL R25, R9, RZ, !P0 ;  /* 0x000000ff09197207 */ /* 0x000fca0004000000 */
[----:B------:R-:W-:Y:S01]  /*0340*/  IMAD.WIDE R18, R25, 0x4, R14 ;  /* 0x0000000419127825 */ /* 0x000fe200078e020e */
[----:B------:R-:W2:Y:S01]  /*0350*/  @!P1 LDG.E.128.STRONG.SM R4, desc[UR6][R20.64] ;  /* 0x0000000614049981 */ /* 0x000ea2000c1ebd00 */
[----:B------:R-:W-:-:S13]  /*0360*/  ISETP.NE.AND P1, PT, R23, RZ, PT ;  /* 0x000000ff1700720c */ /* 0x000fda0003f25270 */
[----:B------:R-:W3:Y:S01]  /*0370*/  @P1 LDG.E.128.STRONG.GPU R8, desc[UR6][R18.64] ;  /* 0x0000000612081981 */ /* 0x000ee2000c1efd00 */
[----:B------:R-:W-:-:S04]  /*0380*/  UIADD3 UR4, UPT, UPT, UR4, 0x1, URZ ;  /* 0x0000000104047890 */ /* 0x000fc8000fffe0ff */
[----:B------:R-:W-:Y:S01]  /*0390*/  UISETP.NE.AND UP0, UPT, UR4, URZ, UPT ;  /* 0x000000ff0400728c */ /* 0x000fe2000bf05270 */
[----:B------:R-:W3:Y:S01]  /*03a0*/  @!P1 LDG.E.128.STRONG.SM R8, desc[UR6][R18.64] ;  /* 0x0000000612089981 */ /* 0x000ee2000c1ebd00 */
[----:B--2---:R-:W-:Y:S01]  /*03b0*/  FADD R16, R5, R16 ;  /* 0x0000001005107221 */ /* 0x004fe20000000000 */
[----:B------:R-:W-:Y:S02]  /*03c0*/  VIADD R5, R25, 0x4 ;  /* 0x0000000419057836 */ /* 0x000fe40000000000 */
        /* <DEDUP_REMOVED lines=10> */
.L_x_36:
        /* <DEDUP_REMOVED lines=14> */
.L_x_38:
        /* <DEDUP_REMOVED lines=11> */
.L_x_52:


//--------------------- .text._Z16micro_ldg_kernelILi1EEvPmPfPKfiii --------------------------
	.section	.text._Z16micro_ldg_kernelILi1EEvPmPfPKfiii,"ax",@progbits
	.align	128
        .global         _Z16micro_ldg_kernelILi1EEvPmPfPKfiii
        .type           _Z16micro_ldg_kernelILi1EEvPmPfPKfiii,@function
        .size           _Z16micro_ldg_kernelILi1EEvPmPfPKfiii,(.L_x_53 - _Z16micro_ldg_kernelILi1EEvPmPfPKfiii)
        .other          _Z16micro_ldg_kernelILi1EEvPmPfPKfiii,@"STO_CUDA_ENTRY STV_DEFAULT"
_Z16micro_ldg_kernelILi1EEvPmPfPKfiii:
.text._Z16micro_ldg_kernelILi1EEvPmPfPKfiii:
        /* <DEDUP_REMOVED lines=11> */
[----:B------:R-:W-:Y:S01]  /*00b0*/  IMAD.SHL.U32 R4, R16, 0x4, RZ ;  /* 0x0000000410047824 */ /* 0x000fe200078e00ff */
[----:B------:R-:W1:Y:S01]  /*00c0*/  LDCU UR5, c[0x0][0x3a0] ;  /* 0x00007400ff0577ac */ /* 0x000e620008000800 */
[----:B------:R-:W-:-:S03]  /*00d0*/  CS2R R14, SRZ ;  /* 0x00000000000e7805 */ /* 0x000fc6000001ff00 */
[----:B------:R-:W-:Y:S01]  /*00e0*/  LOP3.LUT R6, R4, 0x7c, RZ, 0xc0, !PT ;  /* 0x0000007c04067812 */ /* 0x000fe200078ec0ff */
[----:B------:R-:W-:-:S03]  /*00f0*/  UIADD3 UR4, UPT, UPT, -UR4, URZ, URZ ;  /* 0x000000ff04047290 */ /* 0x000fc6000fffe1ff */
[----:B------:R-:W-:Y:S02]  /*0100*/  IABS R13, R6 ;  /* 0x00000006000d7213 */ /* 0x000fe40000000000 */
[----:B------:R-:W-:Y:S01]  /*0110*/  ISETP.GE.AND P2, PT, R6, RZ, PT ;  /* 0x000000ff0600720c */ /* 0x000fe20003f46270 */
[----:B0-----:R-:W-:-:S05]  /*0120*/  VIADD R0, R0, 0xfffffffc ;  /* 0xfffffffc00007836 */ /* 0x001fca0000000000 */
[----:B------:R-:W-:-:S04]  /*0130*/  IABS R11, R0 ;  /* 0x00000000000b7213 */ /* 0x000fc80000000000 */
[----:B------:R-:W0:Y:S08]  /*0140*/  I2F.RP R7, R11 ;  /* 0x0000000b00077306 */ /* 0x000e300000209400 */
[----:B0-----:R-:W0:Y:S02]  /*0150*/  MUFU.RCP R7, R7 ;  /* 0x0000000700077308 */ /* 0x001e240000001000 */
[----:B0-----:R-:W-:-:S06]  /*0160*/  VIADD R5, R7, 0xffffffe ;  /* 0x0ffffffe07057836 */ /* 0x001fcc0000000000 */
[----:B------:R-:W0:Y:S02]  /*0170*/  F2I.FTZ.U32.TRUNC.NTZ R5, R5 ;  /* 0x0000000500057305 */ /* 0x000e24000021f000 */
[----:B0-----:R-:W-:-:S05]  /*0180*/  IADD3 R8, PT, PT, RZ, -R5, RZ ;  /* 0x80000005ff087210 */ /* 0x001fca0007ffe0ff */
[----:B------:R-:W-:Y:S01]  /*0190*/  IMAD.MOV.U32 R4, RZ, RZ, R8 ;  /* 0x000000ffff047224 */ /* 0x000fe200078e0008 */
[----:B------:R-:W-:-:S03]  /*01a0*/  IABS R8, R0 ;  /* 0x0000000000087213 */ /* 0x000fc60000000000 */
[----:B------:R-:W-:Y:S02]  /*01b0*/  IMAD R9, R4, R11, RZ ;  /* 0x0000000b04097224 */ /* 0x000fe400078e02ff */
[----:B------:R-:W-:-:S04]  /*01c0*/  IMAD.MOV.U32 R4, RZ, RZ, RZ ;  /* 0x000000ffff047224 */ /* 0x000fc800078e00ff */
[----:B------:R-:W-:Y:S01]  /*01d0*/  IMAD.HI.U32 R4, R5, R9, R4 ;  /* 0x0000000905047227 */ /* 0x000fe200078e0004 */
[----:B------:R-:W-:Y:S02]  /*01e0*/  IADD3 R5, PT, PT, RZ, -R8, RZ ;  /* 0x80000008ff057210 */ /* 0x000fe40007ffe0ff */
[----:B------:R-:W0:Y:S03]  /*01f0*/  LDC.64 R8, c[0x0][0x390] ;  /* 0x0000e400ff087b82 */ /* 0x000e260000000a00 */
[----:B------:R-:W-:-:S04]  /*0200*/  IMAD.HI.U32 R4, R4, R13, RZ ;  /* 0x0000000d04047227 */ /* 0x000fc800078e00ff */
[----:B------:R-:W-:Y:S01]  /*0210*/  IMAD R4, R4, R5, R13 ;  /* 0x0000000504047224 */ /* 0x000fe200078e020d */
[----:B------:R-:W-:-:S04]  /*0220*/  CS2R R12, SRZ ;  /* 0x00000000000c7805 */ /* 0x000fc8000001ff00 */
[----:B------:R-:W-:-:S13]  /*0230*/  ISETP.GT.U32.AND P0, PT, R11, R4, PT ;  /* 0x000000040b00720c */ /* 0x000fda0003f04070 */
[----:B------:R-:W-:Y:S01]  /*0240*/  @!P0 IMAD.IADD R4, R4, 0x1, -R11 ;  /* 0x0000000104048824 */ /* 0x000fe200078e0a0b */
[----:B------:R-:W-:-:S04]  /*0250*/  ISETP.NE.AND P0, PT, R0, RZ, PT ;  /* 0x000000ff0000720c */ /* 0x000fc80003f05270 */
[----:B------:R-:W-:-:S13]  /*0260*/  ISETP.GT.U32.AND P1, PT, R11, R4, PT ;  /* 0x000000040b00720c */ /* 0x000fda0003f24070 */
[----:B------:R-:W-:Y:S01]  /*0270*/  @!P1 IMAD.IADD R4, R4, 0x1, -R11 ;  /* 0x0000000104049824 */ /* 0x000fe200078e0a0b */
[----:B-1----:R-:W-:-:S04]  /*0280*/  ISETP.NE.AND P1, PT, RZ, UR5, PT ;  /* 0x00000005ff007c0c */ /* 0x002fc8000bf25270 */
[----:B------:R-:W-:Y:S02]  /*0290*/  @!P2 IADD3 R4, PT, PT, -R4, RZ, RZ ;  /* 0x000000ff0404a210 */ /* 0x000fe40007ffe1ff */
[----:B------:R-:W-:-:S05]  /*02a0*/  @!P0 LOP3.LUT R4, RZ, R0, RZ, 0x33, !PT ;  /* 0x00000000ff048212 */ /* 0x000fca00078e33ff */
[----:B0-----:R-:W-:-:S07]  /*02b0*/  IMAD.MOV.U32 R17, RZ, RZ, R4 ;  /* 0x000000ffff117224 */ /* 0x001fce00078e0004 */
.L_x_40:
[----:B------:R-:W-:-:S05]  /*02c0*/  IMAD.WIDE R10, R17, 0x4, R8 ;  /* 0x00000004110a7825 */ /* 0x000fca00078e0208 */
[----:B------:R-:W2:Y:S01]  /*02d0*/  @P1 LDG.E.128.STRONG.GPU R4, desc[UR6][R10.64] ;  /* 0x000000060a041981 */ /* 0x000ea2000c1efd00 */
[----:B------:R-:W-:Y:S01]  /*02e0*/  UIADD3 UR4, UPT, UPT, UR4, 0x1, URZ ;  /* 0x0000000104047890 */ /* 0x000fe2000fffe0ff */
[----:B------:R-:W-:-:S03]  /*02f0*/  VIADD R17, R17, 0x4 ;  /* 0x0000000411117836 */ /* 0x000fc60000000000 */
[----:B------:R-:W-:Y:S01]  /*0300*/  UISETP.NE.AND UP0, UPT, UR4, URZ, UPT ;  /* 0x000000ff0400728c */ /* 0x000fe2000bf05270 */
[----:B------:R-:W2:Y:S01]  /*0310*/  @!P1 LDG.E.128.STRONG.SM R4, desc[UR6][R10.64] ;  /* 0x000000060a049981 */ /* 0x000ea2000c1ebd00 */
[----:B------:R-:W-:-:S04]  /*0320*/  ISETP.GE.AND P0, PT, R17, R0, PT ;  /* 0x000000001100720c */ /* 0x000fc80003f06270 */
[----:B------:R-:W-:Y:S01]  /*0330*/  SEL R17, R17, RZ, !P0 ;  /* 0x000000ff11117207 */ /* 0x000fe20004000000 */
[----:B--2---:R-:W-:Y:S01]  /*0340*/  FADD R13, R4, R13 ;  /* 0x0000000d040d7221 */ /* 0x004fe20000000000 */
[----:B------:R-:W-:Y:S01]  /*0350*/  FADD R12, R5, R12 ;  /* 0x0000000c050c7221 */ /* 0x000fe20000000000 */
[----:B------:R-:W-:Y:S01]  /*0360*/  FADD R15, R6, R15 ;  /* 0x0000000f060f7221 */ /* 0x000fe20000000000 */
[----:B------:R-:W-:Y:S01]  /*0370*/  FADD R14, R7, R14 ;  /* 0x0000000e070e7221 */ /* 0x000fe20000000000 */
[----:B------:R-:W-:Y:S06]  /*0380*/  BRA.U UP0, `(.L_x_40) ;  /* 0xfffffffd00cc7547 */ /* 0x000fec000b83ffff */
.L_x_39:
        /* <DEDUP_REMOVED lines=14> */
.L_x_41:
        /* <DEDUP_REMOVED lines=9> */
.L_x_53:


//--------------------- .text._Z16micro_ldg_kernelILi4EEvPmPfPKfiii --------------------------
	.section	.text._Z16micro_ldg_kernelILi4EEvPmPfPKfiii,"ax",@progbits
	.align	128
        .global         _Z16micro_ldg_kernelILi4EEvPmPfPKfiii
        .type           _Z16micro_ldg_kernelILi4EEvPmPfPKfiii,@function
        .size           _Z16micro_ldg_kernelILi4EEvPmPfPKfiii,(.L_x_54 - _Z16micro_ldg_kernelILi4EEvPmPfPKfiii)
        .other          _Z16micro_ldg_kernelILi4EEvPmPfPKfiii,@"STO_CUDA_ENTRY STV_DEFAULT"
_Z16micro_ldg_kernelILi4EEvPmPfPKfiii:
.text._Z16micro_ldg_kernelILi4EEvPmPfPKfiii:
[----:B------:R-:W-:Y:S01]  /*0000*/  LDC R1, c[0x0][0x37c] ;  /* 0x0000df00ff017b82 */ /* 0x000fe20000000800 */
[----:B------:R-:W0:Y:S01]  /*0010*/  S2R R22, SR_TID.X ;  /* 0x0000000000167919 */ /* 0x000e220000002100 */
[----:B------:R-:W1:Y:S06]  /*0020*/  LDCU.64 UR6, c[0x0][0x358] ;  /* 0x00006b00ff0677ac */ /* 0x000e6c0008000a00 */
[----:B------:R-:W-:Y:S01]  /*0030*/  BAR.SYNC.DEFER_BLOCKING 0x0 ;  /* 0x0000000000007b1d */ /* 0x000fe20000010000 */
[----:B------:R-:W-:-:S05]  /*0040*/  CS2R R2, SR_CLOCKLO ;  /* 0x0000000000027805 */ /* 0x000fca0000015000 */
[----:B------:R-:W2:Y:S01]  /*0050*/  LDCU UR4, c[0x0][0x398] ;  /* 0x00007300ff0477ac */ /* 0x000ea20008000800 */
[----:B------:R-:W-:Y:S01]  /*0060*/  HFMA2 R23, -RZ, RZ, 0, 0 ;  /* 0x00000000ff177431 */ /* 0x000fe200000001ff */
[----:B------:R-:W-:Y:S01]  /*0070*/  CS2R R26, SRZ ;  /* 0x00000000001a7805 */ /* 0x000fe2000001ff00 */
[----:B------:R-:W-:Y:S01]  /*0080*/  IMAD.MOV.U32 R21, RZ, RZ, RZ ;  /* 0x000000ffff157224 */ /* 0x000fe200078e00ff */
[----:B--2---:R-:W-:-:S09]  /*0090*/  UISETP.GE.AND UP0, UPT, UR4, 0x1, UPT ;  /* 0x000000010400788c */ /* 0x004fd2000bf06270 */
[----:B01----:R-:W-:Y:S05]  /*00a0*/  BRA.U !UP0, `(.L_x_42) ;  /* 0x0000000508407547 */ /* 0x003fea000b800000 */
[----:B------:R-:W0:Y:S01]  /*00b0*/  LDC R0, c[0x0][0x39c] ;  /* 0x0000e700ff007b82 */ /* 0x000e220000000800 */
[----:B------:R-:W-:Y:S01]  /*00c0*/  SHF.L.U32 R4, R22, 0x2, RZ ;  /* 0x0000000216047819 */ /* 0x000fe200000006ff */
[----:B------:R-:W1:Y:S01]  /*00d0*/  LDCU UR5, c[0x0][0x3a0] ;  /* 0x00007400ff0577ac */ /* 0x000e620008000800 */
[----:B------:R-:W-:Y:S02]  /*00e0*/  CS2R R26, SRZ ;  /* 0x00000000001a7805 */ /* 0x000fe4000001ff00 */
[----:B------:R-:W-:Y:S01]  /*00f0*/  MOV R21, RZ ;  /* 0x000000ff00157202 */ /* 0x000fe20000000f00 */
[----:B------:R-:W-:Y:S01]  /*0100*/  IMAD.MOV.U32 R23, RZ, RZ, RZ ;  /* 0x000000ffff177224 */ /* 0x000fe200078e00ff */
[----:B------:R-:W-:Y:S01]  /*0110*/  LOP3.LUT R6, R4, 0x7c, RZ, 0xc0, !PT ;  /* 0x0000007c04067812 */ /* 0x000fe200078ec0ff */
[----:B------:R-:W-:Y:S01]  /*0120*/  UIADD3 UR4, UPT, UPT, -UR4, URZ, URZ ;  /* 0x000000ff04047290 */ /* 0x000fe2000fffe1ff */
[----:B------:R-:W2:Y:S02]  /*0130*/  LDC R24, c[0x0][0x3a0] ;  /* 0x0000e800ff187b82 */ /* 0x000ea40000000800 */
[----:B------:R-:W-:-:S02]  /*0140*/  IABS R13, R6 ;  /* 0x00000006000d7213 */ /* 0x000fc40000000000 */
[----:B------:R-:W-:-:S04]  /*0150*/  ISETP.GE.AND P2, PT, R6, RZ, PT ;  /* 0x000000ff0600720c */ /* 0x000fc80003f46270 */
[----:B------:R-:W3:Y:S01]  /*0160*/  LDC.64 R16, c[0x0][0x390] ;  /* 0x0000e400ff107b82 */ /* 0x000ee20000000a00 */
[----:B-1----:R-:W-:Y:S01]  /*0170*/  UISETP.NE.AND UP0, UPT, UR5, URZ, UPT ;  /* 0x000000ff0500728c */ /* 0x002fe2000bf05270 */
[----:B0-----:R-:W-:-:S04]  /*0180*/  IADD3 R0, PT, PT, R0, -0x4, RZ ;  /* 0xfffffffc00007810 */ /* 0x001fc80007ffe0ff */
[----:B------:R-:W-:-:S04]  /*0190*/  IABS R9, R0 ;  /* 0x0000000000097213 */ /* 0x000fc80000000000 */
[----:B------:R-:W0:Y:S08]  /*01a0*/  I2F.RP R7, R9 ;  /* 0x0000000900077306 */ /* 0x000e300000209400 */
[----:B0-----:R-:W0:Y:S02]  /*01b0*/  MUFU.RCP R7, R7 ;  /* 0x0000000700077308 */ /* 0x001e240000001000 */
[----:B0-----:R-:W-:-:S06]  /*01c0*/  VIADD R5, R7, 0xffffffe ;  /* 0x0ffffffe07057836 */ /* 0x001fcc0000000000 */
[----:B------:R-:W0:Y:S02]  /*01d0*/  F2I.FTZ.U32.TRUNC.NTZ R5, R5 ;  /* 0x0000000500057305 */ /* 0x000e24000021f000 */
[----:B0-----:R-:W-:-:S05]  /*01e0*/  IMAD.MOV R8, RZ, RZ, -R5 ;  /* 0x000000ffff087224 */ /* 0x001fca00078e0a05 */
[----:B------:R-:W-:Y:S02]  /*01f0*/  MOV R4, R8 ;  /* 0x0000000800047202 */ /* 0x000fe40000000f00 */
[----:B------:R-:W-:-:S03]  /*0200*/  IABS R8, R0 ;  /* 0x0000000000087213 */ /* 0x000fc60000000000 */
[----:B------:R-:W-:Y:S02]  /*0210*/  IMAD R11, R4, R9, RZ ;  /* 0x00000009040b7224 */ /* 0x000fe400078e02ff */
[----:B------:R-:W-:-:S04]  /*0220*/  IMAD.MOV.U32 R4, RZ, RZ, RZ ;  /* 0x000000ffff047224 */ /* 0x000fc800078e00ff */
[----:B------:R-:W-:Y:S01]  /*0230*/  IMAD.HI.U32 R4, R5, R11, R4 ;  /* 0x0000000b05047227 */ /* 0x000fe200078e0004 */
[----:B------:R-:W-:-:S05]  /*0240*/  IADD3 R5, PT, PT, RZ, -R8, RZ ;  /* 0x80000008ff057210 */ /* 0x000fca0007ffe0ff */
[----:B------:R-:W-:-:S04]  /*0250*/  IMAD.HI.U32 R4, R4, R13, RZ ;  /* 0x0000000d04047227 */ /* 0x000fc800078e00ff */
[----:B------:R-:W-:-:S05]  /*0260*/  IMAD R4, R4, R5, R13 ;  /* 0x0000000504047224 */ /* 0x000fca00078e020d */
[----:B------:R-:W-:-:S13]  /*0270*/  ISETP.GT.U32.AND P0, PT, R9, R4, PT ;  /* 0x000000040900720c */ /* 0x000fda0003f04070 */
[----:B------:R-:W-:Y:S01]  /*0280*/  @!P0 IMAD.IADD R4, R4, 0x1, -R9 ;  /* 0x0000000104048824 */ /* 0x000fe200078e0a09 */
[----:B------:R-:W-:-:S04]  /*0290*/  ISETP.NE.AND P0, PT, R0, RZ, PT ;  /* 0x000000ff0000720c */ /* 0x000fc80003f05270 */
[----:B------:R-:W-:-:S13]  /*02a0*/  ISETP.GT.U32.AND P1, PT, R9, R4, PT ;  /* 0x000000040900720c */ /* 0x000fda0003f24070 */
[----:B------:R-:W-:Y:S02]  /*02b0*/  @!P1 IADD3 R4, PT, PT, R4, -R9, RZ ;  /* 0x8000000904049210 */ /* 0x000fe40007ffe0ff */
[----:B------:R-:W-:-:S03]  /*02c0*/  PLOP3.LUT P1, PT, PT, PT, UP0, 0x80, 0x8 ;  /* 0x000000000008781c */ /* 0x000fc60003f2f008 */
[----:B------:R-:W-:Y:S01]  /*02d0*/  @!P2 IMAD.MOV R4, RZ, RZ, -R4 ;  /* 0x000000ffff04a224 */ /* 0x000fe200078e0a04 */
[----:B--23--:R-:W-:-:S09]  /*02e0*/  @!P0 LOP3.LUT R4, RZ, R0, RZ, 0x33, !PT ;  /* 0x00000000ff048212 */ /* 0x00cfd200078e33ff */
.L_x_43:
        /* <DEDUP_REMOVED lines=9> */
[----:B------:R-:W-:-:S04]  /*0380*/  IADD3 R11, PT, PT, R11, 0x4, RZ ;  /* 0x000000040b0b7810 */ /* 0x000fc80007ffe0ff */
[----:B------:R-:W-:-:S04]  /*0390*/  ISETP.GE.AND P0, PT, R11, R0, PT ;  /* 0x000000000b00720c */ /* 0x000fc80003f06270 */
[----:B------:R-:W-:-:S05]  /*03a0*/  SEL R11, R11, RZ, !P0 ;  /* 0x000000ff0b0b7207 */ /* 0x000fca0004000000 */
[C---:B------:R-:W-:Y:S02]  /*03b0*/  VIADD R25, R11.reuse, 0x4 ;  /* 0x000000040b197836 */ /* 0x040fe40000000000 */
[----:B------:R-:W-:-:S03]  /*03c0*/  IMAD.WIDE R18, R11, 0x4, R16 ;  /* 0x000000040b127825 */ /* 0x000fc600078e0210 */
[C---:B------:R-:W-:Y:S02]  /*03d0*/  ISETP.GE.AND P0, PT, R25.reuse, R0, PT ;  /* 0x000000001900720c */ /* 0x040fe40003f06270 */
[----:B------:R-:W4:Y:S02]  /*03e0*/  @P1 LDG.E.128.STRONG.GPU R8, desc[UR6][R18.64] ;  /* 0x0000000612081981 */ /* 0x000f24000c1efd00 */
[----:B------:R-:W-:Y:S01]  /*03f0*/  SEL R25, R25, RZ, !P0 ;  /* 0x000000ff19197207 */ /* 0x000fe20004000000 */
[----:B--2---:R-:W-:Y:S01]  /*0400*/  FADD R23, R12, R23 ;  /* 0x000000170c177221 */ /* 0x004fe20000000000 */
[----:B------:R-:W-:Y:S01]  /*0410*/  FADD R26, R13, R26 ;  /* 0x0000001a0d1a7221 */ /* 0x000fe20000000000 */
[----:B------:R-:W-:Y:S01]  /*0420*/  FADD R27, R15, R27 ;  /* 0x0000001b0f1b7221 */ /* 0x000fe20000000000 */
[----:B------:R0:W3:Y:S02]  /*0430*/  @!P1 LDG.E.128.STRONG.SM R4, desc[UR6][R28.64] ;  /* 0x000000061c049981 */ /* 0x0000e4000c1ebd00 */
[----:B0-----:R-:W-:Y:S01]  /*0440*/  FADD R29, R14, R21 ;  /* 0x000000150e1d7221 */ /* 0x001fe20000000000 */
[----:B------:R-:W-:-:S05]  /*0450*/  IMAD.WIDE R20, R25, 0x4, R16 ;  /* 0x0000000419147825 */ /* 0x000fca00078e0210 */
[----:B------:R-:W2:Y:S04]  /*0460*/  @P1 LDG.E.128.STRONG.GPU R12, desc[UR6][R20.64] ;  /* 0x00000006140c1981 */ /* 0x000ea8000c1efd00 */
[----:B------:R-:W4:Y:S01]  /*0470*/  @!P1 LDG.E.128.STRONG.SM R8, desc[UR6][R18.64] ;  /* 0x0000000612089981 */ /* 0x000f22000c1ebd00 */
[----:B------:R-:W-:Y:S01]  /*0480*/  UIADD3 UR4, UPT, UPT, UR4, 0x1, URZ ;  /* 0x0000000104047890 */ /* 0x000fe2000fffe0ff */
[----:B------:R-:W-:-:S03]  /*0490*/  IADD3 R25, PT, PT, R25, 0x4, RZ ;  /* 0x0000000419197810 */ /* 0x000fc60007ffe0ff */
[----:B------:R-:W-:Y:S01]  /*04a0*/  UISETP.NE.AND UP0, UPT, UR4, URZ, UPT ;  /* 0x000000ff0400728c */ /* 0x000fe2000bf05270 */
[----:B------:R-:W2:Y:S01]  /*04b0*/  @!P1 LDG.E.128.STRONG.SM R12, desc[UR6][R20.64] ;  /* 0x00000006140c9981 */ /* 0x000ea2000c1ebd00 */
        /* <DEDUP_REMOVED lines=8> */
[----:B------:R-:W-:-:S02]  /*0540*/  ISETP.GE.AND P0, PT, R25, R0, PT ;  /* 0x000000001900720c */ /* 0x000fc40003f06270 */
[----:B--2---:R-:W-:Y:S01]  /*0550*/  FADD R27, R4, R15 ;  /* 0x0000000f041b7221 */ /* 0x004fe20000000000 */
[----:B------:R-:W-:Y:S01]  /*0560*/  FADD R23, R23, R12 ;  /* 0x0000000c17177221 */ /* 0x000fe20000000000 */
[----:B------:R-:W-:Y:S01]  /*0570*/  FADD R26, R26, R13 ;  /* 0x0000000d1a1a7221 */ /* 0x000fe20000000000 */
[----:B------:R-:W-:Y:S01]  /*0580*/  FADD R21, R5, R14 ;  /* 0x0000000e05157221 */ /* 0x000fe20000000000 */
[----:B------:R-:W-:Y:S01]  /*0590*/  SEL R4, R25, RZ, !P0 ;  /* 0x000000ff19047207 */ /* 0x000fe20004000000 */
[----:B------:R-:W-:Y:S06]  /*05a0*/  BRA.U UP0, `(.L_x_43) ;  /* 0xfffffffd00507547 */ /* 0x000fec000b83ffff */
.L_x_42:
        /* <DEDUP_REMOVED lines=14> */
.L_x_44:
        /* <DEDUP_REMOVED lines=15> */
.L_x_54:


//--------------------- .nv.shared._Z16micro_lds_kernelILi16EEvPmPfii --------------------------
	.section	.nv.shared._Z16micro_lds_kernelILi16EEvPmPfii,"aw",@nobits
	.sectionflags	@""
	.align	16
	.zero		1024


//--------------------- .nv.shared.reserved.0     --------------------------
	.section	.nv.shared.reserved.0,"aw",@nobits
	.weak		__nv_reservedSMEM_offset_0_alias
	.size		__nv_reservedSMEM_offset_0_alias, 0, 64
	.other		__nv_reservedSMEM_offset_0_alias,@"STO_CUDA_RESERVED_SHARED STV_DEFAULT"
__nv_reservedSMEM_offset_0_alias:
	.zero		0
	.zero		64


//--------------------- .nv.shared._Z16micro_lds_kernelILi8EEvPmPfii --------------------------
	.section	.nv.shared._Z16micro_lds_kernelILi8EEvPmPfii,"aw",@nobits
	.sectionflags	@""
	.align	16
	.zero		1024


//--------------------- .nv.shared._Z16micro_lds_kernelILi4EEvPmPfii --------------------------
	.section	.nv.shared._Z16micro_lds_kernelILi4EEvPmPfii,"aw",@nobits
	.sectionflags	@""
	.align	16
	.zero		1024


//--------------------- .nv.shared._Z16micro_lds_kernelILi2EEvPmPfii --------------------------
	.section	.nv.shared._Z16micro_lds_kernelILi2EEvPmPfii,"aw",@nobits
	.sectionflags	@""
	.align	16
	.zero		1024


//--------------------- .nv.shared._Z16micro_lds_kernelILi1EEvPmPfii --------------------------
	.section	.nv.shared._Z16micro_lds_kernelILi1EEvPmPfii,"aw",@nobits
	.sectionflags	@""
	.align	16
	.zero		1024


//--------------------- .nv.shared._Z16micro_ldg_kernelILi16EEvPmPfPKfiii --------------------------
	.section	.nv.shared._Z16micro_ldg_kernelILi16EEvPmPfPKfiii,"aw",@nobits
	.sectionflags	@""
	.align	16
	.zero		1024


//--------------------- .nv.shared._Z16micro_ldg_kernelILi8EEvPmPfPKfiii --------------------------
	.section	.nv.shared._Z16micro_ldg_kernelILi8EEvPmPfPKfiii,"aw",@nobits
	.sectionflags	@""
	.align	16
	.zero		1024


//--------------------- .nv.shared._Z16micro_ldg_kernelILi2EEvPmPfPKfiii --------------------------
	.section	.nv.shared._Z16micro_ldg_kernelILi2EEvPmPfPKfiii,"aw",@nobits
	.sectionflags	@""
	.align	16
	.zero		1024


//--------------------- .nv.shared._Z16micro_ldg_kernelILi1EEvPmPfPKfiii --------------------------
	.section	.nv.shared._Z16micro_ldg_kernelILi1EEvPmPfPKfiii,"aw",@nobits
	.sectionflags	@""
	.align	16
	.zero		1024


//--------------------- .nv.shared._Z16micro_ldg_kernelILi4EEvPmPfPKfiii --------------------------
	.section	.nv.shared._Z16micro_ldg_kernelILi4EEvPmPfPKfiii,"aw",@nobits
	.sectionflags	@""
	.align	16
	.zero		1024


//--------------------- .nv.constant0._Z16micro_lds_kernelILi16EEvPmPfii --------------------------
	.section	.nv.constant0._Z16micro_lds_kernelILi16EEvPmPfii,"a",@progbits
	.sectionflags	@""
	.align	4
.nv.constant0._Z16micro_lds_kernelILi16EEvPmPfii:
	.zero		920


//--------------------- .nv.constant0._Z16micro_lds_kernelILi8EEvPmPfii --------------------------
	.section	.nv.constant0._Z16micro_lds_kernelILi8EEvPmPfii,"a",@progbits
	.sectionflags	@""
	.align	4
.nv.constant0._Z16micro_lds_kernelILi8EEvPmPfii:
	.zero		920


//--------------------- .nv.constant0._Z16micro_lds_kernelILi4EEvPmPfii --------------------------
	.section	.nv.constant0._Z16micro_lds_kernelILi4EEvPmPfii,"a",@progbits
	.sectionflags	@""
	.align	4
.nv.constant0._Z16micro_lds_kernelILi4EEvPmPfii:
	.zero		920


//--------------------- .nv.constant0._Z16micro_lds_kernelILi2EEvPmPfii --------------------------
	.section	.nv.constant0._Z16micro_lds_kernelILi2EEvPmPfii,"a",@progbits
	.sectionflags	@""
	.align	4
.nv.constant0._Z16micro_lds_kernelILi2EEvPmPfii:
	.zero		920


//--------------------- .nv.constant0._Z16micro_lds_kernelILi1EEvPmPfii --------------------------
	.section	.nv.constant0._Z16micro_lds_kernelILi1EEvPmPfii,"a",@progbits
	.sectionflags	@""
	.align	4
.nv.constant0._Z16micro_lds_kernelILi1EEvPmPfii:
	.zero		920


//--------------------- .nv.constant0._Z16micro_ldg_kernelILi16EEvPmPfPKfiii --------------------------
	.section	.nv.constant0._Z16micro_ldg_kernelILi16EEvPmPfPKfiii,"a",@progbits
	.sectionflags	@""
	.align	4
.nv.constant0._Z16micro_ldg_kernelILi16EEvPmPfPKfiii:
	.zero		932


//--------------------- .nv.constant0._Z16micro_ldg_kernelILi8EEvPmPfPKfiii --------------------------
	.section	.nv.constant0._Z16micro_ldg_kernelILi8EEvPmPfPKfiii,"a",@progbits
	.sectionflags	@""
	.align	4
.nv.constant0._Z16micro_ldg_kernelILi8EEvPmPfPKfiii:
	.zero		932


//--------------------- .nv.constant0._Z16micro_ldg_kernelILi2EEvPmPfPKfiii --------------------------
	.section	.nv.constant0._Z16micro_ldg_kernelILi2EEvPmPfPKfiii,"a",@progbits
	.sectionflags	@""
	.align	4
.nv.constant0._Z16micro_ldg_kernelILi2EEvPmPfPKfiii:
	.zero		932


//--------------------- .nv.constant0._Z16micro_ldg_kernelILi1EEvPmPfPKfiii --------------------------
	.section	.nv.constant0._Z16micro_ldg_kernelILi1EEvPmPfPKfiii,"a",@progbits
	.sectionflags	@""
	.align	4
.nv.constant0._Z16micro_ldg_kernelILi1EEvPmPfPKfiii:
	.zero		932


//--------------------- .nv.constant0._Z16micro_ldg_kernelILi4EEvPmPfPKfiii --------------------------
	.section	.nv.constant0._Z16micro_ldg_kernelILi4EEvPmPfPKfiii,"a",@progbits
	.sectionflags	@""
	.align	4
.nv.constant0._Z16micro_ldg_kernelILi4EEvPmPfPKfiii:
	.zero		932


//--------------------- SYMBOLS --------------------------

	.type		.nv.reservedSmem.offset0,@object
	.size		.nv.reservedSmem.offset0,0x4
	.type		.nv.reservedSmem.cap,@object
	.size		.nv.reservedSmem.cap,0x4
